//
// Generated by NVIDIA NVVM Compiler
//
// Compiler Build ID: CL-36424714
// Cuda compilation tools, release 13.0, V13.0.88
// Based on NVVM 20.0.0
//

.version 9.0
.target sm_100
.address_size 64

	// .globl	_Z11SLPASpeakerPiS_S_S_S_P7triplesS1_iiP17curandStateXORWOWm
.global .align 4 .b8 precalc_xorwow_matrix[102400];
.global .align 4 .b8 precalc_xorwow_offset_matrix[102400];
.global .align 4 .b8 mrg32k3aM1[2304];
.global .align 4 .b8 mrg32k3aM2[2304];
.global .align 4 .b8 mrg32k3aM1SubSeq[2016];
.global .align 4 .b8 mrg32k3aM2SubSeq[2016];
.global .align 4 .b8 mrg32k3aM1Seq[2304];
.global .align 4 .b8 mrg32k3aM2Seq[2304];
.const .align 8 .b8 __cr_lgamma_table[72];
// _ZZ13SLPAListener1PiS_S_P7triplesS_iE5count has been demoted

.visible .entry _Z11SLPASpeakerPiS_S_S_S_P7triplesS1_iiP17curandStateXORWOWm(
	.param .u64 .ptr .align 1 _Z11SLPASpeakerPiS_S_S_S_P7triplesS1_iiP17curandStateXORWOWm_param_0,
	.param .u64 .ptr .align 1 _Z11SLPASpeakerPiS_S_S_S_P7triplesS1_iiP17curandStateXORWOWm_param_1,
	.param .u64 .ptr .align 1 _Z11SLPASpeakerPiS_S_S_S_P7triplesS1_iiP17curandStateXORWOWm_param_2,
	.param .u64 .ptr .align 1 _Z11SLPASpeakerPiS_S_S_S_P7triplesS1_iiP17curandStateXORWOWm_param_3,
	.param .u64 .ptr .align 1 _Z11SLPASpeakerPiS_S_S_S_P7triplesS1_iiP17curandStateXORWOWm_param_4,
	.param .u64 .ptr .align 1 _Z11SLPASpeakerPiS_S_S_S_P7triplesS1_iiP17curandStateXORWOWm_param_5,
	.param .u64 .ptr .align 1 _Z11SLPASpeakerPiS_S_S_S_P7triplesS1_iiP17curandStateXORWOWm_param_6,
	.param .u32 _Z11SLPASpeakerPiS_S_S_S_P7triplesS1_iiP17curandStateXORWOWm_param_7,
	.param .u32 _Z11SLPASpeakerPiS_S_S_S_P7triplesS1_iiP17curandStateXORWOWm_param_8,
	.param .u64 .ptr .align 1 _Z11SLPASpeakerPiS_S_S_S_P7triplesS1_iiP17curandStateXORWOWm_param_9,
	.param .u64 _Z11SLPASpeakerPiS_S_S_S_P7triplesS1_iiP17curandStateXORWOWm_param_10
)
{
	.reg .pred 	%p<27>;
	.reg .b32 	%r<144>;
	.reg .b64 	%rd<35>;

	ld.param.u64 	%rd11, [_Z11SLPASpeakerPiS_S_S_S_P7triplesS1_iiP17curandStateXORWOWm_param_0];
	ld.param.u64 	%rd8, [_Z11SLPASpeakerPiS_S_S_S_P7triplesS1_iiP17curandStateXORWOWm_param_1];
	ld.param.u64 	%rd9, [_Z11SLPASpeakerPiS_S_S_S_P7triplesS1_iiP17curandStateXORWOWm_param_3];
	ld.param.u64 	%rd12, [_Z11SLPASpeakerPiS_S_S_S_P7triplesS1_iiP17curandStateXORWOWm_param_5];
	ld.param.u64 	%rd10, [_Z11SLPASpeakerPiS_S_S_S_P7triplesS1_iiP17curandStateXORWOWm_param_6];
	ld.param.u32 	%r63, [_Z11SLPASpeakerPiS_S_S_S_P7triplesS1_iiP17curandStateXORWOWm_param_7];
	ld.param.u32 	%r64, [_Z11SLPASpeakerPiS_S_S_S_P7triplesS1_iiP17curandStateXORWOWm_param_8];
	cvta.to.global.u64 	%rd1, %rd12;
	cvta.to.global.u64 	%rd13, %rd11;
	mov.u32 	%r65, %ntid.x;
	mov.u32 	%r66, %ctaid.x;
	mov.u32 	%r67, %tid.x;
	mad.lo.s32 	%r113, %r65, %r66, %r67;
	mul.wide.s32 	%rd14, %r63, 4;
	add.s64 	%rd2, %rd13, %rd14;
	ld.global.u32 	%r68, [%rd2];
	setp.ge.s32 	%p1, %r113, %r68;
	@%p1 bra 	$L__BB0_29;
	cvta.to.global.u64 	%rd3, %rd8;
	cvta.to.global.u64 	%rd4, %rd9;
	cvta.to.global.u64 	%rd5, %rd10;
$L__BB0_2:
	mul.wide.s32 	%rd15, %r113, 4;
	add.s64 	%rd16, %rd3, %rd15;
	ld.global.u32 	%r3, [%rd16];
	mul.wide.s32 	%rd17, %r3, 4;
	add.s64 	%rd18, %rd4, %rd17;
	ld.global.u32 	%r4, [%rd18];
	setp.lt.s32 	%p2, %r4, 1;
	mov.b32 	%r118, -1;
	@%p2 bra 	$L__BB0_28;
	mul.lo.s32 	%r5, %r3, %r63;
	and.b32  	%r6, %r4, 7;
	setp.lt.u32 	%p3, %r4, 8;
	mov.b32 	%r118, -1;
	mov.b32 	%r136, 0;
	mov.u32 	%r117, %r136;
	@%p3 bra 	$L__BB0_20;
	and.b32  	%r136, %r4, 2147483640;
	mov.b32 	%r118, -1;
	mov.b32 	%r114, 0;
	mov.u32 	%r117, %r114;
$L__BB0_5:
	.pragma "nounroll";
	add.s32 	%r75, %r5, %r114;
	mul.wide.s32 	%rd19, %r75, 12;
	add.s64 	%rd20, %rd1, %rd19;
	add.s64 	%rd6, %rd20, 4;
	ld.global.u32 	%r11, [%rd20+4];
	setp.le.s32 	%p4, %r11, %r117;
	@%p4 bra 	$L__BB0_7;
	mov.u32 	%r117, %r11;
	mov.u32 	%r118, %r114;
$L__BB0_7:
	ld.global.u32 	%r76, [%rd6+12];
	setp.le.s32 	%p5, %r76, %r117;
	cvt.s64.s32 	%rd21, %r114;
	cvt.s64.s32 	%rd22, %r5;
	add.s64 	%rd23, %rd22, %rd21;
	mad.lo.s64 	%rd24, %rd23, 12, %rd1;
	add.s64 	%rd7, %rd24, 4;
	@%p5 bra 	$L__BB0_9;
	add.s32 	%r118, %r114, 1;
	ld.global.u32 	%r117, [%rd7+12];
$L__BB0_9:
	ld.global.u32 	%r77, [%rd6+24];
	setp.le.s32 	%p6, %r77, %r117;
	@%p6 bra 	$L__BB0_11;
	add.s32 	%r118, %r114, 2;
	ld.global.u32 	%r117, [%rd7+24];
$L__BB0_11:
	ld.global.u32 	%r78, [%rd6+36];
	setp.le.s32 	%p7, %r78, %r117;
	@%p7 bra 	$L__BB0_13;
	add.s32 	%r118, %r114, 3;
	ld.global.u32 	%r117, [%rd7+36];
$L__BB0_13:
	ld.global.u32 	%r79, [%rd6+48];
	setp.le.s32 	%p8, %r79, %r117;
	@%p8 bra 	$L__BB0_15;
	add.s32 	%r118, %r114, 4;
	ld.global.u32 	%r117, [%rd7+48];
$L__BB0_15:
	ld.global.u32 	%r80, [%rd6+60];
	setp.le.s32 	%p9, %r80, %r117;
	@%p9 bra 	$L__BB0_17;
	add.s32 	%r118, %r114, 5;
	ld.global.u32 	%r117, [%rd7+60];
$L__BB0_17:
	ld.global.u32 	%r81, [%rd6+72];
	setp.le.s32 	%p10, %r81, %r117;
	@%p10 bra 	$L__BB0_19;
	add.s32 	%r118, %r114, 6;
	ld.global.u32 	%r117, [%rd7+72];
$L__BB0_19:
	add.s32 	%r82, %r114, 7;
	ld.global.u32 	%r83, [%rd6+84];
	setp.gt.s32 	%p11, %r83, %r117;
	max.s32 	%r117, %r83, %r117;
	selp.b32 	%r118, %r82, %r118, %p11;
	add.s32 	%r114, %r114, 8;
	setp.ne.s32 	%p12, %r114, %r136;
	@%p12 bra 	$L__BB0_5;
$L__BB0_20:
	setp.eq.s32 	%p13, %r6, 0;
	@%p13 bra 	$L__BB0_28;
	and.b32  	%r45, %r4, 3;
	setp.lt.u32 	%p14, %r6, 4;
	@%p14 bra 	$L__BB0_23;
	add.s32 	%r85, %r5, %r136;
	mul.wide.s32 	%rd25, %r85, 12;
	add.s64 	%rd26, %rd1, %rd25;
	ld.global.u32 	%r86, [%rd26+4];
	setp.gt.s32 	%p15, %r86, %r117;
	max.s32 	%r87, %r86, %r117;
	selp.b32 	%r88, %r136, %r118, %p15;
	add.s32 	%r89, %r136, 1;
	ld.global.u32 	%r90, [%rd26+16];
	setp.gt.s32 	%p16, %r90, %r87;
	max.s32 	%r91, %r90, %r87;
	selp.b32 	%r92, %r89, %r88, %p16;
	add.s32 	%r93, %r136, 2;
	ld.global.u32 	%r94, [%rd26+28];
	setp.gt.s32 	%p17, %r94, %r91;
	max.s32 	%r95, %r94, %r91;
	selp.b32 	%r96, %r93, %r92, %p17;
	add.s32 	%r97, %r136, 3;
	ld.global.u32 	%r98, [%rd26+40];
	setp.gt.s32 	%p18, %r98, %r95;
	max.s32 	%r117, %r98, %r95;
	selp.b32 	%r118, %r97, %r96, %p18;
	add.s32 	%r136, %r136, 4;
$L__BB0_23:
	setp.eq.s32 	%p19, %r45, 0;
	@%p19 bra 	$L__BB0_28;
	setp.eq.s32 	%p20, %r45, 1;
	@%p20 bra 	$L__BB0_26;
	add.s32 	%r100, %r5, %r136;
	mul.wide.s32 	%rd27, %r100, 12;
	add.s64 	%rd28, %rd1, %rd27;
	ld.global.u32 	%r101, [%rd28+4];
	setp.gt.s32 	%p21, %r101, %r117;
	max.s32 	%r102, %r101, %r117;
	selp.b32 	%r103, %r136, %r118, %p21;
	add.s32 	%r104, %r136, 1;
	ld.global.u32 	%r105, [%rd28+16];
	setp.gt.s32 	%p22, %r105, %r102;
	max.s32 	%r117, %r105, %r102;
	selp.b32 	%r118, %r104, %r103, %p22;
	add.s32 	%r136, %r136, 2;
$L__BB0_26:
	and.b32  	%r106, %r4, 1;
	setp.eq.b32 	%p23, %r106, 1;
	not.pred 	%p24, %p23;
	@%p24 bra 	$L__BB0_28;
	add.s32 	%r107, %r5, %r136;
	mul.wide.s32 	%rd29, %r107, 12;
	add.s64 	%rd30, %rd1, %rd29;
	ld.global.u32 	%r108, [%rd30+4];
	setp.gt.s32 	%p25, %r108, %r117;
	selp.b32 	%r118, %r136, %r118, %p25;
$L__BB0_28:
	mul.wide.s32 	%rd31, %r113, 12;
	add.s64 	%rd32, %rd5, %rd31;
	mad.lo.s32 	%r109, %r3, %r63, %r118;
	mul.wide.s32 	%rd33, %r109, 12;
	add.s64 	%rd34, %rd1, %rd33;
	ld.global.u32 	%r110, [%rd34];
	st.global.u32 	[%rd32], %r110;
	mov.b32 	%r111, 1;
	st.global.u32 	[%rd32+4], %r111;
	st.global.u32 	[%rd32+8], %r64;
	add.s32 	%r113, %r113, 1280;
	ld.global.u32 	%r112, [%rd2];
	setp.lt.s32 	%p26, %r113, %r112;
	@%p26 bra 	$L__BB0_2;
$L__BB0_29:
	ret;

}
	// .globl	_Z13SLPAListener1PiS_S_P7triplesS_i
.visible .entry _Z13SLPAListener1PiS_S_P7triplesS_i(
	.param .u64 .ptr .align 1 _Z13SLPAListener1PiS_S_P7triplesS_i_param_0,
	.param .u64 .ptr .align 1 _Z13SLPAListener1PiS_S_P7triplesS_i_param_1,
	.param .u64 .ptr .align 1 _Z13SLPAListener1PiS_S_P7triplesS_i_param_2,
	.param .u64 .ptr .align 1 _Z13SLPAListener1PiS_S_P7triplesS_i_param_3,
	.param .u64 .ptr .align 1 _Z13SLPAListener1PiS_S_P7triplesS_i_param_4,
	.param .u32 _Z13SLPAListener1PiS_S_P7triplesS_i_param_5
)
{
	.reg .pred 	%p<44>;
	.reg .b32 	%r<159>;
	.reg .b64 	%rd<24>;
	// demoted variable
	.shared .align 4 .b8 _ZZ13SLPAListener1PiS_S_P7triplesS_iE5count[1024];
	ld.param.u64 	%rd9, [_Z13SLPAListener1PiS_S_P7triplesS_i_param_0];
	ld.param.u64 	%rd10, [_Z13SLPAListener1PiS_S_P7triplesS_i_param_3];
	ld.param.u64 	%rd8, [_Z13SLPAListener1PiS_S_P7triplesS_i_param_4];
	ld.param.u32 	%r36, [_Z13SLPAListener1PiS_S_P7triplesS_i_param_5];
	cvta.to.global.u64 	%rd1, %rd10;
	cvta.to.global.u64 	%rd2, %rd9;
	mov.u32 	%r37, %ntid.x;
	mov.u32 	%r38, %ctaid.x;
	mov.u32 	%r39, %tid.x;
	mad.lo.s32 	%r145, %r37, %r38, %r39;
	mul.wide.s32 	%rd11, %r36, 4;
	add.s64 	%rd3, %rd2, %rd11;
	ld.global.u32 	%r40, [%rd3];
	setp.ge.s32 	%p1, %r145, %r40;
	@%p1 bra 	$L__BB1_18;
	shr.s32 	%r41, %r145, 31;
	shr.u32 	%r42, %r41, 24;
	add.s32 	%r43, %r145, %r42;
	and.b32  	%r44, %r43, 1073741568;
	sub.s32 	%r45, %r145, %r44;
	shl.b32 	%r46, %r45, 2;
	mov.u32 	%r47, _ZZ13SLPAListener1PiS_S_P7triplesS_iE5count;
	add.s32 	%r2, %r47, %r46;
	add.s64 	%rd4, %rd1, 96;
	cvta.to.global.u64 	%rd5, %rd8;
$L__BB1_2:
	mul.wide.s32 	%rd12, %r145, 4;
	add.s64 	%rd13, %rd5, %rd12;
	ld.global.u32 	%r49, [%rd13];
	mul.wide.s32 	%rd14, %r49, 4;
	add.s64 	%rd15, %rd2, %rd14;
	ld.global.u32 	%r151, [%rd15];
	ld.global.u32 	%r5, [%rd15+4];
	setp.ge.s32 	%p2, %r151, %r5;
	mul.wide.s32 	%rd16, %r145, 12;
	add.s64 	%rd6, %rd1, %rd16;
	mov.b32 	%r158, 0;
	@%p2 bra 	$L__BB1_16;
	ld.global.u32 	%r6, [%rd6];
	sub.s32 	%r7, %r5, %r151;
	and.b32  	%r8, %r7, 15;
	sub.s32 	%r52, %r151, %r5;
	setp.gt.u32 	%p3, %r52, -16;
	mov.b32 	%r158, 0;
	@%p3 bra 	$L__BB1_6;
	and.b32  	%r54, %r7, -16;
	neg.s32 	%r146, %r54;
	mov.b32 	%r158, 0;
$L__BB1_5:
	.pragma "nounroll";
	mul.wide.s32 	%rd17, %r151, 12;
	add.s64 	%rd18, %rd4, %rd17;
	ld.global.u32 	%r55, [%rd18+-96];
	setp.eq.s32 	%p4, %r6, %r55;
	selp.u32 	%r56, 1, 0, %p4;
	add.s32 	%r57, %r158, %r56;
	ld.global.u32 	%r58, [%rd18+-84];
	setp.eq.s32 	%p5, %r6, %r58;
	selp.u32 	%r59, 1, 0, %p5;
	add.s32 	%r60, %r57, %r59;
	ld.global.u32 	%r61, [%rd18+-72];
	setp.eq.s32 	%p6, %r6, %r61;
	selp.u32 	%r62, 1, 0, %p6;
	add.s32 	%r63, %r60, %r62;
	ld.global.u32 	%r64, [%rd18+-60];
	setp.eq.s32 	%p7, %r6, %r64;
	selp.u32 	%r65, 1, 0, %p7;
	add.s32 	%r66, %r63, %r65;
	ld.global.u32 	%r67, [%rd18+-48];
	setp.eq.s32 	%p8, %r6, %r67;
	selp.u32 	%r68, 1, 0, %p8;
	add.s32 	%r69, %r66, %r68;
	ld.global.u32 	%r70, [%rd18+-36];
	setp.eq.s32 	%p9, %r6, %r70;
	selp.u32 	%r71, 1, 0, %p9;
	add.s32 	%r72, %r69, %r71;
	ld.global.u32 	%r73, [%rd18+-24];
	setp.eq.s32 	%p10, %r6, %r73;
	selp.u32 	%r74, 1, 0, %p10;
	add.s32 	%r75, %r72, %r74;
	ld.global.u32 	%r76, [%rd18+-12];
	setp.eq.s32 	%p11, %r6, %r76;
	selp.u32 	%r77, 1, 0, %p11;
	add.s32 	%r78, %r75, %r77;
	ld.global.u32 	%r79, [%rd18];
	setp.eq.s32 	%p12, %r6, %r79;
	selp.u32 	%r80, 1, 0, %p12;
	add.s32 	%r81, %r78, %r80;
	ld.global.u32 	%r82, [%rd18+12];
	setp.eq.s32 	%p13, %r6, %r82;
	selp.u32 	%r83, 1, 0, %p13;
	add.s32 	%r84, %r81, %r83;
	ld.global.u32 	%r85, [%rd18+24];
	setp.eq.s32 	%p14, %r6, %r85;
	selp.u32 	%r86, 1, 0, %p14;
	add.s32 	%r87, %r84, %r86;
	ld.global.u32 	%r88, [%rd18+36];
	setp.eq.s32 	%p15, %r6, %r88;
	selp.u32 	%r89, 1, 0, %p15;
	add.s32 	%r90, %r87, %r89;
	ld.global.u32 	%r91, [%rd18+48];
	setp.eq.s32 	%p16, %r6, %r91;
	selp.u32 	%r92, 1, 0, %p16;
	add.s32 	%r93, %r90, %r92;
	ld.global.u32 	%r94, [%rd18+60];
	setp.eq.s32 	%p17, %r6, %r94;
	selp.u32 	%r95, 1, 0, %p17;
	add.s32 	%r96, %r93, %r95;
	ld.global.u32 	%r97, [%rd18+72];
	setp.eq.s32 	%p18, %r6, %r97;
	selp.u32 	%r98, 1, 0, %p18;
	add.s32 	%r99, %r96, %r98;
	ld.global.u32 	%r100, [%rd18+84];
	setp.eq.s32 	%p19, %r6, %r100;
	selp.u32 	%r101, 1, 0, %p19;
	add.s32 	%r158, %r99, %r101;
	add.s32 	%r151, %r151, 16;
	add.s32 	%r146, %r146, 16;
	setp.ne.s32 	%p20, %r146, 0;
	@%p20 bra 	$L__BB1_5;
$L__BB1_6:
	setp.eq.s32 	%p21, %r8, 0;
	@%p21 bra 	$L__BB1_16;
	and.b32  	%r19, %r7, 7;
	setp.lt.u32 	%p22, %r8, 8;
	@%p22 bra 	$L__BB1_9;
	mul.wide.s32 	%rd19, %r151, 12;
	add.s64 	%rd20, %rd1, %rd19;
	ld.global.u32 	%r103, [%rd20];
	setp.eq.s32 	%p23, %r6, %r103;
	selp.u32 	%r104, 1, 0, %p23;
	add.s32 	%r105, %r158, %r104;
	ld.global.u32 	%r106, [%rd20+12];
	setp.eq.s32 	%p24, %r6, %r106;
	selp.u32 	%r107, 1, 0, %p24;
	add.s32 	%r108, %r105, %r107;
	ld.global.u32 	%r109, [%rd20+24];
	setp.eq.s32 	%p25, %r6, %r109;
	selp.u32 	%r110, 1, 0, %p25;
	add.s32 	%r111, %r108, %r110;
	ld.global.u32 	%r112, [%rd20+36];
	setp.eq.s32 	%p26, %r6, %r112;
	selp.u32 	%r113, 1, 0, %p26;
	add.s32 	%r114, %r111, %r113;
	ld.global.u32 	%r115, [%rd20+48];
	setp.eq.s32 	%p27, %r6, %r115;
	selp.u32 	%r116, 1, 0, %p27;
	add.s32 	%r117, %r114, %r116;
	ld.global.u32 	%r118, [%rd20+60];
	setp.eq.s32 	%p28, %r6, %r118;
	selp.u32 	%r119, 1, 0, %p28;
	add.s32 	%r120, %r117, %r119;
	ld.global.u32 	%r121, [%rd20+72];
	setp.eq.s32 	%p29, %r6, %r121;
	selp.u32 	%r122, 1, 0, %p29;
	add.s32 	%r123, %r120, %r122;
	ld.global.u32 	%r124, [%rd20+84];
	setp.eq.s32 	%p30, %r6, %r124;
	selp.u32 	%r125, 1, 0, %p30;
	add.s32 	%r158, %r123, %r125;
	add.s32 	%r151, %r151, 8;
$L__BB1_9:
	setp.eq.s32 	%p31, %r19, 0;
	@%p31 bra 	$L__BB1_16;
	and.b32  	%r25, %r7, 3;
	setp.lt.u32 	%p32, %r19, 4;
	@%p32 bra 	$L__BB1_12;
	mul.wide.s32 	%rd21, %r151, 12;
	add.s64 	%rd22, %rd1, %rd21;
	ld.global.u32 	%r127, [%rd22];
	setp.eq.s32 	%p33, %r6, %r127;
	selp.u32 	%r128, 1, 0, %p33;
	add.s32 	%r129, %r158, %r128;
	ld.global.u32 	%r130, [%rd22+12];
	setp.eq.s32 	%p34, %r6, %r130;
	selp.u32 	%r131, 1, 0, %p34;
	add.s32 	%r132, %r129, %r131;
	ld.global.u32 	%r133, [%rd22+24];
	setp.eq.s32 	%p35, %r6, %r133;
	selp.u32 	%r134, 1, 0, %p35;
	add.s32 	%r135, %r132, %r134;
	ld.global.u32 	%r136, [%rd22+36];
	setp.eq.s32 	%p36, %r6, %r136;
	selp.u32 	%r137, 1, 0, %p36;
	add.s32 	%r158, %r135, %r137;
	add.s32 	%r151, %r151, 4;
$L__BB1_12:
	setp.eq.s32 	%p37, %r25, 0;
	@%p37 bra 	$L__BB1_16;
	mul.wide.s32 	%rd23, %r151, 12;
	add.s64 	%rd7, %rd1, %rd23;
	ld.global.u32 	%r138, [%rd7];
	setp.eq.s32 	%p38, %r6, %r138;
	selp.u32 	%r139, 1, 0, %p38;
	add.s32 	%r158, %r158, %r139;
	setp.eq.s32 	%p39, %r25, 1;
	@%p39 bra 	$L__BB1_16;
	ld.global.u32 	%r140, [%rd7+12];
	setp.eq.s32 	%p40, %r6, %r140;
	selp.u32 	%r141, 1, 0, %p40;
	add.s32 	%r158, %r158, %r141;
	setp.eq.s32 	%p41, %r25, 2;
	@%p41 bra 	$L__BB1_16;
	ld.global.u32 	%r142, [%rd7+24];
	setp.eq.s32 	%p42, %r6, %r142;
	selp.u32 	%r143, 1, 0, %p42;
	add.s32 	%r158, %r158, %r143;
$L__BB1_16:
	st.global.u32 	[%rd6+4], %r158;
	add.s32 	%r145, %r145, 1280;
	ld.global.u32 	%r144, [%rd3];
	setp.lt.s32 	%p43, %r145, %r144;
	@%p43 bra 	$L__BB1_2;
	st.shared.u32 	[%r2], %r158;
$L__BB1_18:
	ret;

}
	// .globl	_Z13SLPAListener2PiS_S_P7triplesiS_
.visible .entry _Z13SLPAListener2PiS_S_P7triplesiS_(
	.param .u64 .ptr .align 1 _Z13SLPAListener2PiS_S_P7triplesiS__param_0,
	.param .u64 .ptr .align 1 _Z13SLPAListener2PiS_S_P7triplesiS__param_1,
	.param .u64 .ptr .align 1 _Z13SLPAListener2PiS_S_P7triplesiS__param_2,
	.param .u64 .ptr .align 1 _Z13SLPAListener2PiS_S_P7triplesiS__param_3,
	.param .u32 _Z13SLPAListener2PiS_S_P7triplesiS__param_4,
	.param .u64 .ptr .align 1 _Z13SLPAListener2PiS_S_P7triplesiS__param_5
)
{
	.reg .pred 	%p<4>;
	.reg .b32 	%r<31>;
	.reg .b64 	%rd<27>;

	ld.param.u64 	%rd9, [_Z13SLPAListener2PiS_S_P7triplesiS__param_0];
	ld.param.u64 	%rd10, [_Z13SLPAListener2PiS_S_P7triplesiS__param_3];
	ld.param.u32 	%r9, [_Z13SLPAListener2PiS_S_P7triplesiS__param_4];
	ld.param.u64 	%rd8, [_Z13SLPAListener2PiS_S_P7triplesiS__param_5];
	cvta.to.global.u64 	%rd1, %rd10;
	cvta.to.global.u64 	%rd2, %rd9;
	mov.u32 	%r10, %ntid.x;
	mov.u32 	%r11, %ctaid.x;
	mov.u32 	%r12, %tid.x;
	mad.lo.s32 	%r29, %r10, %r11, %r12;
	mul.wide.s32 	%rd11, %r9, 4;
	add.s64 	%rd3, %rd2, %rd11;
	ld.global.u32 	%r30, [%rd3];
	setp.ge.s32 	%p1, %r29, %r30;
	@%p1 bra 	$L__BB2_5;
	cvta.to.global.u64 	%rd4, %rd8;
$L__BB2_2:
	mul.wide.s32 	%rd12, %r29, 4;
	add.s64 	%rd5, %rd4, %rd12;
	ld.global.u32 	%r13, [%rd5];
	mul.wide.s32 	%rd13, %r13, 4;
	add.s64 	%rd14, %rd2, %rd13;
	ld.global.u32 	%r14, [%rd14];
	mul.wide.s32 	%rd15, %r14, 12;
	add.s64 	%rd16, %rd1, %rd15;
	add.s64 	%rd6, %rd16, 4;
	ld.global.u32 	%r15, [%rd16+4];
	mul.wide.s32 	%rd17, %r29, 12;
	add.s64 	%rd18, %rd1, %rd17;
	add.s64 	%rd7, %rd18, 4;
	ld.global.u32 	%r5, [%rd18+4];
	setp.ge.s32 	%p2, %r15, %r5;
	@%p2 bra 	$L__BB2_4;
	ld.global.u32 	%r16, [%rd6+-4];
	ld.global.u32 	%r17, [%rd7+-4];
	atom.relaxed.global.cas.b32 	%r18, [%rd6+-4], %r16, %r17;
	ld.global.u32 	%r19, [%rd5];
	mul.wide.s32 	%rd19, %r19, 4;
	add.s64 	%rd20, %rd2, %rd19;
	ld.global.u32 	%r20, [%rd20];
	mul.wide.s32 	%rd21, %r20, 12;
	add.s64 	%rd22, %rd1, %rd21;
	ld.global.u32 	%r21, [%rd22+4];
	atom.relaxed.global.cas.b32 	%r22, [%rd22+4], %r21, %r5;
	ld.global.u32 	%r23, [%rd5];
	mul.wide.s32 	%rd23, %r23, 4;
	add.s64 	%rd24, %rd2, %rd23;
	ld.global.u32 	%r24, [%rd24];
	mul.wide.s32 	%rd25, %r24, 12;
	add.s64 	%rd26, %rd1, %rd25;
	ld.global.u32 	%r25, [%rd26+8];
	ld.global.u32 	%r26, [%rd7+4];
	atom.relaxed.global.cas.b32 	%r27, [%rd26+8], %r25, %r26;
	ld.global.u32 	%r30, [%rd3];
$L__BB2_4:
	add.s32 	%r29, %r29, 1280;
	setp.lt.s32 	%p3, %r29, %r30;
	@%p3 bra 	$L__BB2_2;
$L__BB2_5:
	ret;

}
	// .globl	_Z15SLPAListener2_1PiP7triplesiS_S_
.visible .entry _Z15SLPAListener2_1PiP7triplesiS_S_(
	.param .u64 .ptr .align 1 _Z15SLPAListener2_1PiP7triplesiS_S__param_0,
	.param .u64 .ptr .align 1 _Z15SLPAListener2_1PiP7triplesiS_S__param_1,
	.param .u32 _Z15SLPAListener2_1PiP7triplesiS_S__param_2,
	.param .u64 .ptr .align 1 _Z15SLPAListener2_1PiP7triplesiS_S__param_3,
	.param .u64 .ptr .align 1 _Z15SLPAListener2_1PiP7triplesiS_S__param_4
)
{
	.reg .pred 	%p<5>;
	.reg .b32 	%r<39>;
	.reg .b64 	%rd<38>;

	ld.param.u64 	%rd12, [_Z15SLPAListener2_1PiP7triplesiS_S__param_0];
	ld.param.u64 	%rd13, [_Z15SLPAListener2_1PiP7triplesiS_S__param_1];
	ld.param.u32 	%r11, [_Z15SLPAListener2_1PiP7triplesiS_S__param_2];
	ld.param.u64 	%rd10, [_Z15SLPAListener2_1PiP7triplesiS_S__param_3];
	ld.param.u64 	%rd11, [_Z15SLPAListener2_1PiP7triplesiS_S__param_4];
	cvta.to.global.u64 	%rd1, %rd13;
	cvta.to.global.u64 	%rd2, %rd12;
	mov.u32 	%r12, %ntid.x;
	mov.u32 	%r13, %ctaid.x;
	mov.u32 	%r14, %tid.x;
	mad.lo.s32 	%r37, %r12, %r13, %r14;
	mul.wide.s32 	%rd14, %r11, 4;
	add.s64 	%rd3, %rd2, %rd14;
	ld.global.u32 	%r36, [%rd3];
	setp.ge.s32 	%p1, %r37, %r36;
	@%p1 bra 	$L__BB3_6;
	cvta.to.global.u64 	%rd4, %rd11;
	cvta.to.global.u64 	%rd5, %rd10;
$L__BB3_2:
	mul.wide.s32 	%rd15, %r37, 4;
	add.s64 	%rd6, %rd5, %rd15;
	ld.global.u32 	%r5, [%rd6];
	mul.wide.s32 	%rd16, %r5, 4;
	add.s64 	%rd17, %rd2, %rd16;
	ld.global.u32 	%r15, [%rd17];
	mul.wide.s32 	%rd18, %r15, 12;
	add.s64 	%rd19, %rd1, %rd18;
	add.s64 	%rd7, %rd19, 4;
	ld.global.u32 	%r6, [%rd19+4];
	mul.wide.s32 	%rd20, %r37, 12;
	add.s64 	%rd21, %rd1, %rd20;
	add.s64 	%rd8, %rd21, 4;
	ld.global.u32 	%r16, [%rd21+4];
	setp.ne.s32 	%p2, %r6, %r16;
	@%p2 bra 	$L__BB3_5;
	ld.global.u32 	%r7, [%rd8+-4];
	add.s64 	%rd9, %rd7, -4;
	ld.global.u32 	%r17, [%rd7+-4];
	setp.eq.s32 	%p3, %r7, %r17;
	@%p3 bra 	$L__BB3_5;
	add.s64 	%rd23, %rd4, %rd16;
	ld.global.u32 	%r18, [%rd23];
	mul.wide.s32 	%rd24, %r18, 12;
	add.s64 	%rd25, %rd9, %rd24;
	ld.global.u32 	%r19, [%rd25];
	atom.relaxed.global.cas.b32 	%r20, [%rd25], %r19, %r7;
	ld.global.u32 	%r21, [%rd6];
	mul.wide.s32 	%rd26, %r21, 4;
	add.s64 	%rd27, %rd2, %rd26;
	ld.global.u32 	%r22, [%rd27];
	add.s64 	%rd28, %rd4, %rd26;
	ld.global.u32 	%r23, [%rd28];
	add.s32 	%r24, %r23, %r22;
	mul.wide.s32 	%rd29, %r24, 12;
	add.s64 	%rd30, %rd1, %rd29;
	ld.global.u32 	%r25, [%rd30+4];
	atom.relaxed.global.cas.b32 	%r26, [%rd30+4], %r25, %r6;
	ld.global.u32 	%r27, [%rd6];
	mul.wide.s32 	%rd31, %r27, 4;
	add.s64 	%rd32, %rd2, %rd31;
	ld.global.u32 	%r28, [%rd32];
	add.s64 	%rd33, %rd4, %rd31;
	ld.global.u32 	%r29, [%rd33];
	add.s32 	%r30, %r29, %r28;
	mul.wide.s32 	%rd34, %r30, 12;
	add.s64 	%rd35, %rd1, %rd34;
	ld.global.u32 	%r31, [%rd35+8];
	ld.global.u32 	%r32, [%rd8+4];
	atom.relaxed.global.cas.b32 	%r33, [%rd35+8], %r31, %r32;
	ld.global.u32 	%r34, [%rd6];
	mul.wide.s32 	%rd36, %r34, 4;
	add.s64 	%rd37, %rd4, %rd36;
	atom.global.add.u32 	%r35, [%rd37], 1;
	ld.global.u32 	%r36, [%rd3];
$L__BB3_5:
	add.s32 	%r37, %r37, 1280;
	setp.lt.s32 	%p4, %r37, %r36;
	@%p4 bra 	$L__BB3_2;
$L__BB3_6:
	ret;

}
	// .globl	_Z15SLPAListener2_2PiP7triplesiS_S_P17curandStateXORWOWm
.visible .entry _Z15SLPAListener2_2PiP7triplesiS_S_P17curandStateXORWOWm(
	.param .u64 .ptr .align 1 _Z15SLPAListener2_2PiP7triplesiS_S_P17curandStateXORWOWm_param_0,
	.param .u64 .ptr .align 1 _Z15SLPAListener2_2PiP7triplesiS_S_P17curandStateXORWOWm_param_1,
	.param .u32 _Z15SLPAListener2_2PiP7triplesiS_S_P17curandStateXORWOWm_param_2,
	.param .u64 .ptr .align 1 _Z15SLPAListener2_2PiP7triplesiS_S_P17curandStateXORWOWm_param_3,
	.param .u64 .ptr .align 1 _Z15SLPAListener2_2PiP7triplesiS_S_P17curandStateXORWOWm_param_4,
	.param .u64 .ptr .align 1 _Z15SLPAListener2_2PiP7triplesiS_S_P17curandStateXORWOWm_param_5,
	.param .u64 _Z15SLPAListener2_2PiP7triplesiS_S_P17curandStateXORWOWm_param_6
)
{
	.reg .pred 	%p<26>;
	.reg .b32 	%r<494>;
	.reg .b32 	%f<11>;
	.reg .b64 	%rd<42>;

	ld.param.u64 	%rd11, [_Z15SLPAListener2_2PiP7triplesiS_S_P17curandStateXORWOWm_param_0];
	ld.param.u64 	%rd12, [_Z15SLPAListener2_2PiP7triplesiS_S_P17curandStateXORWOWm_param_1];
	ld.param.u32 	%r214, [_Z15SLPAListener2_2PiP7triplesiS_S_P17curandStateXORWOWm_param_2];
	ld.param.u64 	%rd13, [_Z15SLPAListener2_2PiP7triplesiS_S_P17curandStateXORWOWm_param_4];
	ld.param.u64 	%rd14, [_Z15SLPAListener2_2PiP7triplesiS_S_P17curandStateXORWOWm_param_5];
	ld.param.u64 	%rd15, [_Z15SLPAListener2_2PiP7triplesiS_S_P17curandStateXORWOWm_param_6];
	cvta.to.global.u64 	%rd1, %rd12;
	cvta.to.global.u64 	%rd2, %rd11;
	cvta.to.global.u64 	%rd3, %rd13;
	cvta.to.global.u64 	%rd16, %rd14;
	mov.u32 	%r215, %ntid.x;
	mov.u32 	%r216, %ctaid.x;
	mov.u32 	%r217, %tid.x;
	mad.lo.s32 	%r218, %r215, %r216, %r217;
	cvt.s64.s32 	%rd41, %r218;
	mul.wide.s32 	%rd17, %r218, 48;
	add.s64 	%rd5, %rd16, %rd17;
	cvt.u32.u64 	%r219, %rd15;
	xor.b32  	%r220, %r219, -1429050551;
	mul.lo.s32 	%r221, %r220, 1099087573;
	{ .reg .b32 tmp; mov.b64 {tmp, %r222}, %rd15; }
	xor.b32  	%r223, %r222, -136515619;
	mul.lo.s32 	%r224, %r223, -1703105765;
	add.s32 	%r225, %r221, %r224;
	add.s32 	%r488, %r225, 6615241;
	add.s32 	%r402, %r221, 123456789;
	st.global.v2.u32 	[%rd5], {%r488, %r402};
	xor.b32  	%r401, %r221, 362436069;
	add.s32 	%r400, %r224, 521288629;
	st.global.v2.u32 	[%rd5+8], {%r401, %r400};
	xor.b32  	%r399, %r224, 88675123;
	add.s32 	%r398, %r221, 5783321;
	st.global.v2.u32 	[%rd5+16], {%r399, %r398};
	setp.eq.s32 	%p1, %r218, 0;
	@%p1 bra 	$L__BB4_42;
	mov.b32 	%r384, 0;
	mov.u64 	%rd40, %rd41;
$L__BB4_2:
	and.b64  	%rd18, %rd40, 3;
	setp.eq.s64 	%p2, %rd18, 0;
	@%p2 bra 	$L__BB4_41;
	mul.wide.u32 	%rd19, %r384, 3200;
	mov.u64 	%rd20, precalc_xorwow_matrix;
	add.s64 	%rd7, %rd20, %rd19;
	mov.b32 	%r385, 0;
$L__BB4_4:
	mov.b32 	%r398, 0;
	mov.u32 	%r399, %r398;
	mov.u32 	%r400, %r398;
	mov.u32 	%r401, %r398;
	mov.u32 	%r402, %r398;
	mov.u32 	%r391, %r398;
$L__BB4_5:
	mul.wide.u32 	%rd21, %r391, 4;
	add.s64 	%rd22, %rd5, %rd21;
	ld.global.u32 	%r20, [%rd22+4];
	shl.b32 	%r21, %r391, 5;
	mov.b32 	%r397, 0;
$L__BB4_6:
	.pragma "nounroll";
	shr.u32 	%r230, %r20, %r397;
	and.b32  	%r231, %r230, 1;
	setp.eq.b32 	%p3, %r231, 1;
	not.pred 	%p4, %p3;
	add.s32 	%r232, %r21, %r397;
	mul.lo.s32 	%r233, %r232, 5;
	mul.wide.u32 	%rd23, %r233, 4;
	add.s64 	%rd8, %rd7, %rd23;
	@%p4 bra 	$L__BB4_8;
	ld.global.u32 	%r234, [%rd8];
	xor.b32  	%r402, %r402, %r234;
	ld.global.u32 	%r235, [%rd8+4];
	xor.b32  	%r401, %r401, %r235;
	ld.global.u32 	%r236, [%rd8+8];
	xor.b32  	%r400, %r400, %r236;
	ld.global.u32 	%r237, [%rd8+12];
	xor.b32  	%r399, %r399, %r237;
	ld.global.u32 	%r238, [%rd8+16];
	xor.b32  	%r398, %r398, %r238;
$L__BB4_8:
	and.b32  	%r240, %r230, 2;
	setp.eq.s32 	%p5, %r240, 0;
	@%p5 bra 	$L__BB4_10;
	ld.global.u32 	%r241, [%rd8+20];
	xor.b32  	%r402, %r402, %r241;
	ld.global.u32 	%r242, [%rd8+24];
	xor.b32  	%r401, %r401, %r242;
	ld.global.u32 	%r243, [%rd8+28];
	xor.b32  	%r400, %r400, %r243;
	ld.global.u32 	%r244, [%rd8+32];
	xor.b32  	%r399, %r399, %r244;
	ld.global.u32 	%r245, [%rd8+36];
	xor.b32  	%r398, %r398, %r245;
$L__BB4_10:
	and.b32  	%r247, %r230, 4;
	setp.eq.s32 	%p6, %r247, 0;
	@%p6 bra 	$L__BB4_12;
	ld.global.u32 	%r248, [%rd8+40];
	xor.b32  	%r402, %r402, %r248;
	ld.global.u32 	%r249, [%rd8+44];
	xor.b32  	%r401, %r401, %r249;
	ld.global.u32 	%r250, [%rd8+48];
	xor.b32  	%r400, %r400, %r250;
	ld.global.u32 	%r251, [%rd8+52];
	xor.b32  	%r399, %r399, %r251;
	ld.global.u32 	%r252, [%rd8+56];
	xor.b32  	%r398, %r398, %r252;
$L__BB4_12:
	and.b32  	%r254, %r230, 8;
	setp.eq.s32 	%p7, %r254, 0;
	@%p7 bra 	$L__BB4_14;
	ld.global.u32 	%r255, [%rd8+60];
	xor.b32  	%r402, %r402, %r255;
	ld.global.u32 	%r256, [%rd8+64];
	xor.b32  	%r401, %r401, %r256;
	ld.global.u32 	%r257, [%rd8+68];
	xor.b32  	%r400, %r400, %r257;
	ld.global.u32 	%r258, [%rd8+72];
	xor.b32  	%r399, %r399, %r258;
	ld.global.u32 	%r259, [%rd8+76];
	xor.b32  	%r398, %r398, %r259;
$L__BB4_14:
	and.b32  	%r261, %r230, 16;
	setp.eq.s32 	%p8, %r261, 0;
	@%p8 bra 	$L__BB4_16;
	ld.global.u32 	%r262, [%rd8+80];
	xor.b32  	%r402, %r402, %r262;
	ld.global.u32 	%r263, [%rd8+84];
	xor.b32  	%r401, %r401, %r263;
	ld.global.u32 	%r264, [%rd8+88];
	xor.b32  	%r400, %r400, %r264;
	ld.global.u32 	%r265, [%rd8+92];
	xor.b32  	%r399, %r399, %r265;
	ld.global.u32 	%r266, [%rd8+96];
	xor.b32  	%r398, %r398, %r266;
$L__BB4_16:
	and.b32  	%r268, %r230, 32;
	setp.eq.s32 	%p9, %r268, 0;
	@%p9 bra 	$L__BB4_18;
	ld.global.u32 	%r269, [%rd8+100];
	xor.b32  	%r402, %r402, %r269;
	ld.global.u32 	%r270, [%rd8+104];
	xor.b32  	%r401, %r401, %r270;
	ld.global.u32 	%r271, [%rd8+108];
	xor.b32  	%r400, %r400, %r271;
	ld.global.u32 	%r272, [%rd8+112];
	xor.b32  	%r399, %r399, %r272;
	ld.global.u32 	%r273, [%rd8+116];
	xor.b32  	%r398, %r398, %r273;
$L__BB4_18:
	and.b32  	%r275, %r230, 64;
	setp.eq.s32 	%p10, %r275, 0;
	@%p10 bra 	$L__BB4_20;
	ld.global.u32 	%r276, [%rd8+120];
	xor.b32  	%r402, %r402, %r276;
	ld.global.u32 	%r277, [%rd8+124];
	xor.b32  	%r401, %r401, %r277;
	ld.global.u32 	%r278, [%rd8+128];
	xor.b32  	%r400, %r400, %r278;
	ld.global.u32 	%r279, [%rd8+132];
	xor.b32  	%r399, %r399, %r279;
	ld.global.u32 	%r280, [%rd8+136];
	xor.b32  	%r398, %r398, %r280;
$L__BB4_20:
	and.b32  	%r282, %r230, 128;
	setp.eq.s32 	%p11, %r282, 0;
	@%p11 bra 	$L__BB4_22;
	ld.global.u32 	%r283, [%rd8+140];
	xor.b32  	%r402, %r402, %r283;
	ld.global.u32 	%r284, [%rd8+144];
	xor.b32  	%r401, %r401, %r284;
	ld.global.u32 	%r285, [%rd8+148];
	xor.b32  	%r400, %r400, %r285;
	ld.global.u32 	%r286, [%rd8+152];
	xor.b32  	%r399, %r399, %r286;
	ld.global.u32 	%r287, [%rd8+156];
	xor.b32  	%r398, %r398, %r287;
$L__BB4_22:
	and.b32  	%r289, %r230, 256;
	setp.eq.s32 	%p12, %r289, 0;
	@%p12 bra 	$L__BB4_24;
	ld.global.u32 	%r290, [%rd8+160];
	xor.b32  	%r402, %r402, %r290;
	ld.global.u32 	%r291, [%rd8+164];
	xor.b32  	%r401, %r401, %r291;
	ld.global.u32 	%r292, [%rd8+168];
	xor.b32  	%r400, %r400, %r292;
	ld.global.u32 	%r293, [%rd8+172];
	xor.b32  	%r399, %r399, %r293;
	ld.global.u32 	%r294, [%rd8+176];
	xor.b32  	%r398, %r398, %r294;
$L__BB4_24:
	and.b32  	%r296, %r230, 512;
	setp.eq.s32 	%p13, %r296, 0;
	@%p13 bra 	$L__BB4_26;
	ld.global.u32 	%r297, [%rd8+180];
	xor.b32  	%r402, %r402, %r297;
	ld.global.u32 	%r298, [%rd8+184];
	xor.b32  	%r401, %r401, %r298;
	ld.global.u32 	%r299, [%rd8+188];
	xor.b32  	%r400, %r400, %r299;
	ld.global.u32 	%r300, [%rd8+192];
	xor.b32  	%r399, %r399, %r300;
	ld.global.u32 	%r301, [%rd8+196];
	xor.b32  	%r398, %r398, %r301;
$L__BB4_26:
	and.b32  	%r303, %r230, 1024;
	setp.eq.s32 	%p14, %r303, 0;
	@%p14 bra 	$L__BB4_28;
	ld.global.u32 	%r304, [%rd8+200];
	xor.b32  	%r402, %r402, %r304;
	ld.global.u32 	%r305, [%rd8+204];
	xor.b32  	%r401, %r401, %r305;
	ld.global.u32 	%r306, [%rd8+208];
	xor.b32  	%r400, %r400, %r306;
	ld.global.u32 	%r307, [%rd8+212];
	xor.b32  	%r399, %r399, %r307;
	ld.global.u32 	%r308, [%rd8+216];
	xor.b32  	%r398, %r398, %r308;
$L__BB4_28:
	and.b32  	%r310, %r230, 2048;
	setp.eq.s32 	%p15, %r310, 0;
	@%p15 bra 	$L__BB4_30;
	ld.global.u32 	%r311, [%rd8+220];
	xor.b32  	%r402, %r402, %r311;
	ld.global.u32 	%r312, [%rd8+224];
	xor.b32  	%r401, %r401, %r312;
	ld.global.u32 	%r313, [%rd8+228];
	xor.b32  	%r400, %r400, %r313;
	ld.global.u32 	%r314, [%rd8+232];
	xor.b32  	%r399, %r399, %r314;
	ld.global.u32 	%r315, [%rd8+236];
	xor.b32  	%r398, %r398, %r315;
$L__BB4_30:
	and.b32  	%r317, %r230, 4096;
	setp.eq.s32 	%p16, %r317, 0;
	@%p16 bra 	$L__BB4_32;
	ld.global.u32 	%r318, [%rd8+240];
	xor.b32  	%r402, %r402, %r318;
	ld.global.u32 	%r319, [%rd8+244];
	xor.b32  	%r401, %r401, %r319;
	ld.global.u32 	%r320, [%rd8+248];
	xor.b32  	%r400, %r400, %r320;
	ld.global.u32 	%r321, [%rd8+252];
	xor.b32  	%r399, %r399, %r321;
	ld.global.u32 	%r322, [%rd8+256];
	xor.b32  	%r398, %r398, %r322;
$L__BB4_32:
	and.b32  	%r324, %r230, 8192;
	setp.eq.s32 	%p17, %r324, 0;
	@%p17 bra 	$L__BB4_34;
	ld.global.u32 	%r325, [%rd8+260];
	xor.b32  	%r402, %r402, %r325;
	ld.global.u32 	%r326, [%rd8+264];
	xor.b32  	%r401, %r401, %r326;
	ld.global.u32 	%r327, [%rd8+268];
	xor.b32  	%r400, %r400, %r327;
	ld.global.u32 	%r328, [%rd8+272];
	xor.b32  	%r399, %r399, %r328;
	ld.global.u32 	%r329, [%rd8+276];
	xor.b32  	%r398, %r398, %r329;
$L__BB4_34:
	and.b32  	%r331, %r230, 16384;
	setp.eq.s32 	%p18, %r331, 0;
	@%p18 bra 	$L__BB4_36;
	ld.global.u32 	%r332, [%rd8+280];
	xor.b32  	%r402, %r402, %r332;
	ld.global.u32 	%r333, [%rd8+284];
	xor.b32  	%r401, %r401, %r333;
	ld.global.u32 	%r334, [%rd8+288];
	xor.b32  	%r400, %r400, %r334;
	ld.global.u32 	%r335, [%rd8+292];
	xor.b32  	%r399, %r399, %r335;
	ld.global.u32 	%r336, [%rd8+296];
	xor.b32  	%r398, %r398, %r336;
$L__BB4_36:
	and.b32  	%r338, %r230, 32768;
	setp.eq.s32 	%p19, %r338, 0;
	@%p19 bra 	$L__BB4_38;
	ld.global.u32 	%r339, [%rd8+300];
	xor.b32  	%r402, %r402, %r339;
	ld.global.u32 	%r340, [%rd8+304];
	xor.b32  	%r401, %r401, %r340;
	ld.global.u32 	%r341, [%rd8+308];
	xor.b32  	%r400, %r400, %r341;
	ld.global.u32 	%r342, [%rd8+312];
	xor.b32  	%r399, %r399, %r342;
	ld.global.u32 	%r343, [%rd8+316];
	xor.b32  	%r398, %r398, %r343;
$L__BB4_38:
	add.s32 	%r397, %r397, 16;
	setp.ne.s32 	%p20, %r397, 32;
	@%p20 bra 	$L__BB4_6;
	mad.lo.s32 	%r344, %r391, -31, %r21;
	add.s32 	%r391, %r344, 1;
	setp.ne.s32 	%p21, %r391, 5;
	@%p21 bra 	$L__BB4_5;
	st.global.u32 	[%rd5+4], %r402;
	st.global.u32 	[%rd5+8], %r401;
	st.global.u32 	[%rd5+12], %r400;
	st.global.u32 	[%rd5+16], %r399;
	st.global.u32 	[%rd5+20], %r398;
	add.s32 	%r385, %r385, 1;
	cvt.u32.u64 	%r345, %rd40;
	and.b32  	%r346, %r345, 3;
	setp.lt.u32 	%p22, %r385, %r346;
	@%p22 bra 	$L__BB4_4;
$L__BB4_41:
	shr.u64 	%rd9, %rd40, 2;
	add.s32 	%r384, %r384, 1;
	setp.gt.u64 	%p23, %rd40, 3;
	mov.u64 	%rd40, %rd9;
	@%p23 bra 	$L__BB4_2;
$L__BB4_42:
	cvt.u32.u64 	%r347, %rd41;
	mov.b32 	%r348, 0;
	st.global.v2.u32 	[%rd5+24], {%r348, %r348};
	st.global.u32 	[%rd5+32], %r348;
	mov.b64 	%rd24, 0;
	st.global.u64 	[%rd5+40], %rd24;
	setp.ge.s32 	%p24, %r347, %r214;
	@%p24 bra 	$L__BB4_46;
	setp.lt.s32 	%p25, %r214, 1281;
	@%p25 bra 	$L__BB4_45;
$L__BB4_44:
	shr.u32 	%r364, %r402, 2;
	xor.b32  	%r365, %r364, %r402;
	st.global.v2.u32 	[%rd5+8], {%r400, %r399};
	shl.b32 	%r366, %r398, 4;
	shl.b32 	%r367, %r365, 1;
	xor.b32  	%r368, %r367, %r366;
	xor.b32  	%r369, %r368, %r365;
	xor.b32  	%r370, %r369, %r398;
	st.global.v2.u32 	[%rd5+16], {%r398, %r370};
	add.s32 	%r371, %r488, 362437;
	st.global.v2.u32 	[%rd5], {%r371, %r401};
	add.s32 	%r372, %r370, %r371;
	cvt.rn.f32.u32 	%f6, %r372;
	fma.rn.f32 	%f7, %f6, 0f2F800000, 0f2F000000;
	shl.b64 	%rd33, %rd41, 2;
	add.s64 	%rd34, %rd3, %rd33;
	ld.global.u32 	%r373, [%rd34];
	cvt.rn.f32.s32 	%f8, %r373;
	mul.f32 	%f9, %f7, %f8;
	cvt.rzi.f32.f32 	%f10, %f9;
	cvt.rzi.s32.f32 	%r374, %f10;
	add.s64 	%rd35, %rd2, %rd33;
	ld.global.u32 	%r375, [%rd35];
	mul.wide.s32 	%rd36, %r375, 12;
	add.s64 	%rd37, %rd1, %rd36;
	mul.wide.s32 	%rd38, %r374, 12;
	add.s64 	%rd39, %rd37, %rd38;
	ld.global.u32 	%r376, [%rd39];
	ld.global.u32 	%r377, [%rd39+4];
	ld.global.u32 	%r378, [%rd39+8];
	st.global.u32 	[%rd37], %r376;
	st.global.u32 	[%rd37+4], %r377;
	st.global.u32 	[%rd37+8], %r378;
	ld.global.v2.u32 	{%r488, %r402}, [%rd5];
	ld.global.v2.u32 	{%r401, %r400}, [%rd5+8];
	ld.global.v2.u32 	{%r399, %r398}, [%rd5+16];
	mov.b64 	%rd41, 1280;
	bra.uni 	$L__BB4_44;
$L__BB4_45:
	shr.u32 	%r349, %r402, 2;
	xor.b32  	%r350, %r349, %r402;
	st.global.v2.u32 	[%rd5+8], {%r400, %r399};
	shl.b32 	%r351, %r398, 4;
	shl.b32 	%r352, %r350, 1;
	xor.b32  	%r353, %r352, %r351;
	xor.b32  	%r354, %r353, %r350;
	xor.b32  	%r355, %r354, %r398;
	st.global.v2.u32 	[%rd5+16], {%r398, %r355};
	add.s32 	%r356, %r488, 362437;
	st.global.v2.u32 	[%rd5], {%r356, %r401};
	add.s32 	%r357, %r355, %r356;
	cvt.rn.f32.u32 	%f1, %r357;
	fma.rn.f32 	%f2, %f1, 0f2F800000, 0f2F000000;
	shl.b64 	%rd25, %rd41, 2;
	add.s64 	%rd26, %rd3, %rd25;
	ld.global.u32 	%r358, [%rd26];
	cvt.rn.f32.s32 	%f3, %r358;
	mul.f32 	%f4, %f2, %f3;
	cvt.rzi.f32.f32 	%f5, %f4;
	cvt.rzi.s32.f32 	%r359, %f5;
	add.s64 	%rd27, %rd2, %rd25;
	ld.global.u32 	%r360, [%rd27];
	mul.wide.s32 	%rd28, %r360, 12;
	add.s64 	%rd29, %rd1, %rd28;
	mul.wide.s32 	%rd30, %r359, 12;
	add.s64 	%rd31, %rd29, %rd30;
	ld.global.u32 	%r361, [%rd31];
	ld.global.u32 	%r362, [%rd31+4];
	ld.global.u32 	%r363, [%rd31+8];
	st.global.u32 	[%rd29], %r361;
	st.global.u32 	[%rd29+4], %r362;
	st.global.u32 	[%rd29+8], %r363;
$L__BB4_46:
	ret;

}
	// .globl	_Z13SLPAListener3PiS_S_S_P7triplesS1_ii
.visible .entry _Z13SLPAListener3PiS_S_S_P7triplesS1_ii(
	.param .u64 .ptr .align 1 _Z13SLPAListener3PiS_S_S_P7triplesS1_ii_param_0,
	.param .u64 .ptr .align 1 _Z13SLPAListener3PiS_S_S_P7triplesS1_ii_param_1,
	.param .u64 .ptr .align 1 _Z13SLPAListener3PiS_S_S_P7triplesS1_ii_param_2,
	.param .u64 .ptr .align 1 _Z13SLPAListener3PiS_S_S_P7triplesS1_ii_param_3,
	.param .u64 .ptr .align 1 _Z13SLPAListener3PiS_S_S_P7triplesS1_ii_param_4,
	.param .u64 .ptr .align 1 _Z13SLPAListener3PiS_S_S_P7triplesS1_ii_param_5,
	.param .u32 _Z13SLPAListener3PiS_S_S_P7triplesS1_ii_param_6,
	.param .u32 _Z13SLPAListener3PiS_S_S_P7triplesS1_ii_param_7
)
{
	.reg .pred 	%p<78>;
	.reg .b32 	%r<494>;
	.reg .b64 	%rd<130>;

	ld.param.u64 	%rd15, [_Z13SLPAListener3PiS_S_S_P7triplesS1_ii_param_0];
	ld.param.u64 	%rd16, [_Z13SLPAListener3PiS_S_S_P7triplesS1_ii_param_3];
	ld.param.u64 	%rd17, [_Z13SLPAListener3PiS_S_S_P7triplesS1_ii_param_4];
	ld.param.u64 	%rd18, [_Z13SLPAListener3PiS_S_S_P7triplesS1_ii_param_5];
	ld.param.u32 	%r118, [_Z13SLPAListener3PiS_S_S_P7triplesS1_ii_param_6];
	cvta.to.global.u64 	%rd1, %rd17;
	cvta.to.global.u64 	%rd2, %rd18;
	cvta.to.global.u64 	%rd3, %rd15;
	cvta.to.global.u64 	%rd4, %rd16;
	mov.u32 	%r119, %ntid.x;
	mov.u32 	%r120, %ctaid.x;
	mov.u32 	%r121, %tid.x;
	mad.lo.s32 	%r492, %r119, %r120, %r121;
	setp.ge.s32 	%p1, %r492, %r118;
	@%p1 bra 	$L__BB5_81;
	setp.lt.s32 	%p2, %r118, 1;
	@%p2 bra 	$L__BB5_61;
	add.s32 	%r2, %r118, -1;
	and.b32  	%r3, %r118, 7;
	add.s32 	%r4, %r3, -1;
	and.b32  	%r5, %r118, 3;
	and.b32  	%r6, %r118, 15;
	and.b32  	%r7, %r118, 2147483640;
	and.b32  	%r8, %r118, 1;
	and.b32  	%r9, %r118, 2147483632;
	neg.s32 	%r10, %r7;
$L__BB5_3:
	setp.lt.u32 	%p13, %r2, 7;
	mul.lo.s32 	%r12, %r492, %r118;
	mul.wide.s32 	%rd75, %r492, 4;
	add.s64 	%rd5, %rd3, %rd75;
	mov.b32 	%r465, 0;
	mov.u32 	%r440, %r465;
	@%p13 bra 	$L__BB5_22;
	mov.b32 	%r440, 0;
	mov.u32 	%r436, %r12;
	mov.u32 	%r437, %r10;
$L__BB5_5:
	.pragma "nounroll";
	mul.wide.s32 	%rd76, %r436, 12;
	add.s64 	%rd77, %rd1, %rd76;
	add.s64 	%rd6, %rd77, 48;
	ld.global.u32 	%r217, [%rd77];
	ld.global.u32 	%r218, [%rd5];
	mul.wide.s32 	%rd78, %r218, 12;
	add.s64 	%rd79, %rd2, %rd78;
	ld.global.u32 	%r441, [%rd79];
	setp.ne.s32 	%p14, %r217, %r441;
	@%p14 bra 	$L__BB5_7;
	ld.global.u32 	%r220, [%rd6+-44];
	add.s32 	%r221, %r220, 1;
	st.global.u32 	[%rd6+-44], %r221;
	ld.global.u32 	%r222, [%rd5];
	mul.wide.s32 	%rd80, %r222, 12;
	add.s64 	%rd81, %rd2, %rd80;
	ld.global.u32 	%r441, [%rd81];
	mov.b32 	%r440, 1;
$L__BB5_7:
	ld.global.u32 	%r223, [%rd6+-36];
	setp.ne.s32 	%p15, %r223, %r441;
	@%p15 bra 	$L__BB5_9;
	ld.global.u32 	%r225, [%rd6+-32];
	add.s32 	%r226, %r225, 1;
	st.global.u32 	[%rd6+-32], %r226;
	ld.global.u32 	%r227, [%rd5];
	mul.wide.s32 	%rd82, %r227, 12;
	add.s64 	%rd83, %rd2, %rd82;
	ld.global.u32 	%r441, [%rd83];
	mov.b32 	%r440, 1;
$L__BB5_9:
	ld.global.u32 	%r228, [%rd6+-24];
	setp.ne.s32 	%p16, %r228, %r441;
	@%p16 bra 	$L__BB5_11;
	ld.global.u32 	%r230, [%rd6+-20];
	add.s32 	%r231, %r230, 1;
	st.global.u32 	[%rd6+-20], %r231;
	ld.global.u32 	%r232, [%rd5];
	mul.wide.s32 	%rd84, %r232, 12;
	add.s64 	%rd85, %rd2, %rd84;
	ld.global.u32 	%r441, [%rd85];
	mov.b32 	%r440, 1;
$L__BB5_11:
	ld.global.u32 	%r233, [%rd6+-12];
	setp.ne.s32 	%p17, %r233, %r441;
	@%p17 bra 	$L__BB5_13;
	ld.global.u32 	%r235, [%rd6+-8];
	add.s32 	%r236, %r235, 1;
	st.global.u32 	[%rd6+-8], %r236;
	ld.global.u32 	%r237, [%rd5];
	mul.wide.s32 	%rd86, %r237, 12;
	add.s64 	%rd87, %rd2, %rd86;
	ld.global.u32 	%r441, [%rd87];
	mov.b32 	%r440, 1;
$L__BB5_13:
	ld.global.u32 	%r238, [%rd6];
	setp.ne.s32 	%p18, %r238, %r441;
	@%p18 bra 	$L__BB5_15;
	ld.global.u32 	%r240, [%rd6+4];
	add.s32 	%r241, %r240, 1;
	st.global.u32 	[%rd6+4], %r241;
	ld.global.u32 	%r242, [%rd5];
	mul.wide.s32 	%rd88, %r242, 12;
	add.s64 	%rd89, %rd2, %rd88;
	ld.global.u32 	%r441, [%rd89];
	mov.b32 	%r440, 1;
$L__BB5_15:
	ld.global.u32 	%r243, [%rd6+12];
	setp.ne.s32 	%p19, %r243, %r441;
	@%p19 bra 	$L__BB5_17;
	ld.global.u32 	%r245, [%rd6+16];
	add.s32 	%r246, %r245, 1;
	st.global.u32 	[%rd6+16], %r246;
	ld.global.u32 	%r247, [%rd5];
	mul.wide.s32 	%rd90, %r247, 12;
	add.s64 	%rd91, %rd2, %rd90;
	ld.global.u32 	%r441, [%rd91];
	mov.b32 	%r440, 1;
$L__BB5_17:
	ld.global.u32 	%r248, [%rd6+24];
	setp.ne.s32 	%p20, %r248, %r441;
	@%p20 bra 	$L__BB5_19;
	ld.global.u32 	%r250, [%rd6+28];
	add.s32 	%r251, %r250, 1;
	st.global.u32 	[%rd6+28], %r251;
	ld.global.u32 	%r252, [%rd5];
	mul.wide.s32 	%rd92, %r252, 12;
	add.s64 	%rd93, %rd2, %rd92;
	ld.global.u32 	%r441, [%rd93];
	mov.b32 	%r440, 1;
$L__BB5_19:
	ld.global.u32 	%r253, [%rd6+36];
	setp.ne.s32 	%p21, %r253, %r441;
	@%p21 bra 	$L__BB5_21;
	ld.global.u32 	%r255, [%rd6+40];
	add.s32 	%r256, %r255, 1;
	st.global.u32 	[%rd6+40], %r256;
	mov.b32 	%r440, 1;
$L__BB5_21:
	add.s32 	%r437, %r437, 8;
	add.s32 	%r436, %r436, 8;
	setp.ne.s32 	%p22, %r437, 0;
	mov.u32 	%r465, %r7;
	@%p22 bra 	$L__BB5_5;
$L__BB5_22:
	setp.eq.s32 	%p23, %r3, 0;
	@%p23 bra 	$L__BB5_43;
	setp.lt.u32 	%p24, %r4, 3;
	@%p24 bra 	$L__BB5_33;
	add.s32 	%r258, %r465, %r12;
	mul.wide.s32 	%rd94, %r258, 12;
	add.s64 	%rd7, %rd1, %rd94;
	ld.global.u32 	%r259, [%rd7];
	ld.global.u32 	%r260, [%rd5];
	mul.wide.s32 	%rd95, %r260, 12;
	add.s64 	%rd96, %rd2, %rd95;
	ld.global.u32 	%r459, [%rd96];
	setp.ne.s32 	%p25, %r259, %r459;
	@%p25 bra 	$L__BB5_26;
	ld.global.u32 	%r262, [%rd7+4];
	add.s32 	%r263, %r262, 1;
	st.global.u32 	[%rd7+4], %r263;
	ld.global.u32 	%r264, [%rd5];
	mul.wide.s32 	%rd97, %r264, 12;
	add.s64 	%rd98, %rd2, %rd97;
	ld.global.u32 	%r459, [%rd98];
	mov.b32 	%r440, 1;
$L__BB5_26:
	ld.global.u32 	%r265, [%rd7+12];
	setp.ne.s32 	%p26, %r265, %r459;
	@%p26 bra 	$L__BB5_28;
	ld.global.u32 	%r267, [%rd7+16];
	add.s32 	%r268, %r267, 1;
	st.global.u32 	[%rd7+16], %r268;
	ld.global.u32 	%r269, [%rd5];
	mul.wide.s32 	%rd99, %r269, 12;
	add.s64 	%rd100, %rd2, %rd99;
	ld.global.u32 	%r459, [%rd100];
	mov.b32 	%r440, 1;
$L__BB5_28:
	ld.global.u32 	%r270, [%rd7+24];
	setp.ne.s32 	%p27, %r270, %r459;
	@%p27 bra 	$L__BB5_30;
	ld.global.u32 	%r272, [%rd7+28];
	add.s32 	%r273, %r272, 1;
	st.global.u32 	[%rd7+28], %r273;
	ld.global.u32 	%r274, [%rd5];
	mul.wide.s32 	%rd101, %r274, 12;
	add.s64 	%rd102, %rd2, %rd101;
	ld.global.u32 	%r459, [%rd102];
	mov.b32 	%r440, 1;
$L__BB5_30:
	ld.global.u32 	%r275, [%rd7+36];
	setp.ne.s32 	%p28, %r275, %r459;
	@%p28 bra 	$L__BB5_32;
	ld.global.u32 	%r277, [%rd7+40];
	add.s32 	%r278, %r277, 1;
	st.global.u32 	[%rd7+40], %r278;
	mov.b32 	%r440, 1;
$L__BB5_32:
	add.s32 	%r465, %r465, 4;
$L__BB5_33:
	setp.eq.s32 	%p29, %r5, 0;
	@%p29 bra 	$L__BB5_43;
	setp.eq.s32 	%p30, %r5, 1;
	@%p30 bra 	$L__BB5_40;
	add.s32 	%r280, %r465, %r12;
	mul.wide.s32 	%rd103, %r280, 12;
	add.s64 	%rd8, %rd1, %rd103;
	ld.global.u32 	%r281, [%rd8];
	ld.global.u32 	%r282, [%rd5];
	mul.wide.s32 	%rd104, %r282, 12;
	add.s64 	%rd105, %rd2, %rd104;
	ld.global.u32 	%r467, [%rd105];
	setp.ne.s32 	%p31, %r281, %r467;
	@%p31 bra 	$L__BB5_37;
	ld.global.u32 	%r284, [%rd8+4];
	add.s32 	%r285, %r284, 1;
	st.global.u32 	[%rd8+4], %r285;
	ld.global.u32 	%r286, [%rd5];
	mul.wide.s32 	%rd106, %r286, 12;
	add.s64 	%rd107, %rd2, %rd106;
	ld.global.u32 	%r467, [%rd107];
	mov.b32 	%r440, 1;
$L__BB5_37:
	ld.global.u32 	%r287, [%rd8+12];
	setp.ne.s32 	%p32, %r287, %r467;
	@%p32 bra 	$L__BB5_39;
	ld.global.u32 	%r289, [%rd8+16];
	add.s32 	%r290, %r289, 1;
	st.global.u32 	[%rd8+16], %r290;
	mov.b32 	%r440, 1;
$L__BB5_39:
	add.s32 	%r465, %r465, 2;
$L__BB5_40:
	setp.eq.s32 	%p33, %r8, 0;
	@%p33 bra 	$L__BB5_43;
	add.s32 	%r291, %r465, %r12;
	mul.wide.s32 	%rd108, %r291, 12;
	add.s64 	%rd9, %rd1, %rd108;
	ld.global.u32 	%r292, [%rd9];
	ld.global.u32 	%r293, [%rd5];
	mul.wide.s32 	%rd109, %r293, 12;
	add.s64 	%rd110, %rd2, %rd109;
	ld.global.u32 	%r294, [%rd110];
	setp.ne.s32 	%p34, %r292, %r294;
	@%p34 bra 	$L__BB5_43;
	ld.global.u32 	%r296, [%rd9+4];
	add.s32 	%r297, %r296, 1;
	st.global.u32 	[%rd9+4], %r297;
	mov.b32 	%r440, 1;
$L__BB5_43:
	setp.ne.s32 	%p35, %r440, 0;
	@%p35 bra 	$L__BB5_46;
	mul.wide.s32 	%rd111, %r492, 4;
	add.s64 	%rd10, %rd4, %rd111;
	ld.global.u32 	%r69, [%rd10];
	setp.lt.s32 	%p36, %r69, %r118;
	@%p36 bra 	$L__BB5_45;
	bra.uni 	$L__BB5_47;
$L__BB5_45:
	add.s32 	%r425, %r69, %r12;
	mul.wide.s32 	%rd124, %r425, 12;
	add.s64 	%rd125, %rd1, %rd124;
	ld.global.u32 	%r426, [%rd5];
	mul.wide.s32 	%rd126, %r426, 12;
	add.s64 	%rd127, %rd2, %rd126;
	ld.global.u32 	%r427, [%rd127];
	ld.global.u32 	%r428, [%rd127+4];
	ld.global.u32 	%r429, [%rd127+8];
	st.global.u32 	[%rd125], %r427;
	st.global.u32 	[%rd125+4], %r428;
	st.global.u32 	[%rd125+8], %r429;
	ld.global.u32 	%r430, [%rd10];
	add.s32 	%r431, %r430, %r12;
	mul.wide.s32 	%rd128, %r431, 12;
	add.s64 	%rd129, %rd1, %rd128;
	mov.b32 	%r432, 1;
	st.global.u32 	[%rd129+4], %r432;
	ld.global.u32 	%r433, [%rd10];
	add.s32 	%r434, %r433, 1;
	st.global.u32 	[%rd10], %r434;
$L__BB5_46:
	add.s32 	%r492, %r492, 1280;
	setp.lt.s32 	%p77, %r492, %r118;
	@%p77 bra 	$L__BB5_3;
	bra.uni 	$L__BB5_81;
$L__BB5_47:
	setp.lt.u32 	%p37, %r2, 15;
	mov.b32 	%r480, 1000000000;
	mov.b32 	%r489, -1;
	mov.b32 	%r482, 0;
	@%p37 bra 	$L__BB5_50;
	mov.b32 	%r480, 1000000000;
	mov.b32 	%r489, -1;
	mov.b32 	%r474, 0;
$L__BB5_49:
	.pragma "nounroll";
	add.s32 	%r305, %r474, %r12;
	mul.wide.s32 	%rd112, %r305, 12;
	add.s64 	%rd113, %rd1, %rd112;
	ld.global.u32 	%r306, [%rd113+4];
	setp.lt.s32 	%p38, %r306, %r480;
	min.s32 	%r307, %r306, %r480;
	selp.b32 	%r308, %r474, %r489, %p38;
	add.s32 	%r309, %r474, 1;
	ld.global.u32 	%r310, [%rd113+16];
	setp.lt.s32 	%p39, %r310, %r307;
	min.s32 	%r311, %r310, %r307;
	selp.b32 	%r312, %r309, %r308, %p39;
	add.s32 	%r313, %r474, 2;
	ld.global.u32 	%r314, [%rd113+28];
	setp.lt.s32 	%p40, %r314, %r311;
	min.s32 	%r315, %r314, %r311;
	selp.b32 	%r316, %r313, %r312, %p40;
	add.s32 	%r317, %r474, 3;
	ld.global.u32 	%r318, [%rd113+40];
	setp.lt.s32 	%p41, %r318, %r315;
	min.s32 	%r319, %r318, %r315;
	selp.b32 	%r320, %r317, %r316, %p41;
	add.s32 	%r321, %r474, 4;
	ld.global.u32 	%r322, [%rd113+52];
	setp.lt.s32 	%p42, %r322, %r319;
	min.s32 	%r323, %r322, %r319;
	selp.b32 	%r324, %r321, %r320, %p42;
	add.s32 	%r325, %r474, 5;
	ld.global.u32 	%r326, [%rd113+64];
	setp.lt.s32 	%p43, %r326, %r323;
	min.s32 	%r327, %r326, %r323;
	selp.b32 	%r328, %r325, %r324, %p43;
	add.s32 	%r329, %r474, 6;
	ld.global.u32 	%r330, [%rd113+76];
	setp.lt.s32 	%p44, %r330, %r327;
	min.s32 	%r331, %r330, %r327;
	selp.b32 	%r332, %r329, %r328, %p44;
	add.s32 	%r333, %r474, 7;
	ld.global.u32 	%r334, [%rd113+88];
	setp.lt.s32 	%p45, %r334, %r331;
	min.s32 	%r335, %r334, %r331;
	selp.b32 	%r336, %r333, %r332, %p45;
	add.s32 	%r337, %r474, 8;
	ld.global.u32 	%r338, [%rd113+100];
	setp.lt.s32 	%p46, %r338, %r335;
	min.s32 	%r339, %r338, %r335;
	selp.b32 	%r340, %r337, %r336, %p46;
	add.s32 	%r341, %r474, 9;
	ld.global.u32 	%r342, [%rd113+112];
	setp.lt.s32 	%p47, %r342, %r339;
	min.s32 	%r343, %r342, %r339;
	selp.b32 	%r344, %r341, %r340, %p47;
	add.s32 	%r345, %r474, 10;
	ld.global.u32 	%r346, [%rd113+124];
	setp.lt.s32 	%p48, %r346, %r343;
	min.s32 	%r347, %r346, %r343;
	selp.b32 	%r348, %r345, %r344, %p48;
	add.s32 	%r349, %r474, 11;
	ld.global.u32 	%r350, [%rd113+136];
	setp.lt.s32 	%p49, %r350, %r347;
	min.s32 	%r351, %r350, %r347;
	selp.b32 	%r352, %r349, %r348, %p49;
	add.s32 	%r353, %r474, 12;
	ld.global.u32 	%r354, [%rd113+148];
	setp.lt.s32 	%p50, %r354, %r351;
	min.s32 	%r355, %r354, %r351;
	selp.b32 	%r356, %r353, %r352, %p50;
	add.s32 	%r357, %r474, 13;
	ld.global.u32 	%r358, [%rd113+160];
	setp.lt.s32 	%p51, %r358, %r355;
	min.s32 	%r359, %r358, %r355;
	selp.b32 	%r360, %r357, %r356, %p51;
	add.s32 	%r361, %r474, 14;
	ld.global.u32 	%r362, [%rd113+172];
	setp.lt.s32 	%p52, %r362, %r359;
	min.s32 	%r363, %r362, %r359;
	selp.b32 	%r364, %r361, %r360, %p52;
	add.s32 	%r365, %r474, 15;
	ld.global.u32 	%r366, [%rd113+184];
	setp.lt.s32 	%p53, %r366, %r363;
	min.s32 	%r480, %r366, %r363;
	selp.b32 	%r489, %r365, %r364, %p53;
	add.s32 	%r474, %r474, 16;
	setp.eq.s32 	%p54, %r474, %r9;
	mov.u32 	%r482, %r9;
	@%p54 bra 	$L__BB5_50;
	bra.uni 	$L__BB5_49;
$L__BB5_50:
	setp.eq.s32 	%p55, %r6, 0;
	@%p55 bra 	$L__BB5_60;
	add.s32 	%r368, %r6, -1;
	setp.lt.u32 	%p56, %r368, 7;
	@%p56 bra 	$L__BB5_53;
	add.s32 	%r369, %r482, %r12;
	mul.wide.s32 	%rd114, %r369, 12;
	add.s64 	%rd115, %rd1, %rd114;
	ld.global.u32 	%r370, [%rd115+4];
	setp.lt.s32 	%p57, %r370, %r480;
	min.s32 	%r371, %r370, %r480;
	selp.b32 	%r372, %r482, %r489, %p57;
	add.s32 	%r373, %r482, 1;
	ld.global.u32 	%r374, [%rd115+16];
	setp.lt.s32 	%p58, %r374, %r371;
	min.s32 	%r375, %r374, %r371;
	selp.b32 	%r376, %r373, %r372, %p58;
	add.s32 	%r377, %r482, 2;
	ld.global.u32 	%r378, [%rd115+28];
	setp.lt.s32 	%p59, %r378, %r375;
	min.s32 	%r379, %r378, %r375;
	selp.b32 	%r380, %r377, %r376, %p59;
	add.s32 	%r381, %r482, 3;
	ld.global.u32 	%r382, [%rd115+40];
	setp.lt.s32 	%p60, %r382, %r379;
	min.s32 	%r383, %r382, %r379;
	selp.b32 	%r384, %r381, %r380, %p60;
	add.s32 	%r385, %r482, 4;
	ld.global.u32 	%r386, [%rd115+52];
	setp.lt.s32 	%p61, %r386, %r383;
	min.s32 	%r387, %r386, %r383;
	selp.b32 	%r388, %r385, %r384, %p61;
	add.s32 	%r389, %r482, 5;
	ld.global.u32 	%r390, [%rd115+64];
	setp.lt.s32 	%p62, %r390, %r387;
	min.s32 	%r391, %r390, %r387;
	selp.b32 	%r392, %r389, %r388, %p62;
	add.s32 	%r393, %r482, 6;
	ld.global.u32 	%r394, [%rd115+76];
	setp.lt.s32 	%p63, %r394, %r391;
	min.s32 	%r395, %r394, %r391;
	selp.b32 	%r396, %r393, %r392, %p63;
	add.s32 	%r397, %r482, 7;
	ld.global.u32 	%r398, [%rd115+88];
	setp.lt.s32 	%p64, %r398, %r395;
	min.s32 	%r480, %r398, %r395;
	selp.b32 	%r489, %r397, %r396, %p64;
	add.s32 	%r482, %r482, 8;
$L__BB5_53:
	setp.eq.s32 	%p65, %r3, 0;
	@%p65 bra 	$L__BB5_60;
	setp.lt.u32 	%p66, %r4, 3;
	@%p66 bra 	$L__BB5_56;
	add.s32 	%r400, %r482, %r12;
	mul.wide.s32 	%rd116, %r400, 12;
	add.s64 	%rd117, %rd1, %rd116;
	ld.global.u32 	%r401, [%rd117+4];
	setp.lt.s32 	%p67, %r401, %r480;
	min.s32 	%r402, %r401, %r480;
	selp.b32 	%r403, %r482, %r489, %p67;
	add.s32 	%r404, %r482, 1;
	ld.global.u32 	%r405, [%rd117+16];
	setp.lt.s32 	%p68, %r405, %r402;
	min.s32 	%r406, %r405, %r402;
	selp.b32 	%r407, %r404, %r403, %p68;
	add.s32 	%r408, %r482, 2;
	ld.global.u32 	%r409, [%rd117+28];
	setp.lt.s32 	%p69, %r409, %r406;
	min.s32 	%r410, %r409, %r406;
	selp.b32 	%r411, %r408, %r407, %p69;
	add.s32 	%r412, %r482, 3;
	ld.global.u32 	%r413, [%rd117+40];
	setp.lt.s32 	%p70, %r413, %r410;
	min.s32 	%r480, %r413, %r410;
	selp.b32 	%r489, %r412, %r411, %p70;
	add.s32 	%r482, %r482, 4;
$L__BB5_56:
	setp.eq.s32 	%p71, %r5, 0;
	@%p71 bra 	$L__BB5_60;
	setp.eq.s32 	%p72, %r5, 1;
	add.s32 	%r414, %r482, %r12;
	mul.wide.s32 	%rd118, %r414, 12;
	add.s64 	%rd119, %rd1, %rd118;
	add.s64 	%rd11, %rd119, 4;
	ld.global.u32 	%r415, [%rd119+4];
	setp.lt.s32 	%p73, %r415, %r480;
	min.s32 	%r95, %r415, %r480;
	selp.b32 	%r489, %r482, %r489, %p73;
	@%p72 bra 	$L__BB5_60;
	setp.eq.s32 	%p74, %r5, 2;
	add.s32 	%r416, %r482, 1;
	ld.global.u32 	%r417, [%rd11+12];
	setp.lt.s32 	%p75, %r417, %r95;
	min.s32 	%r97, %r417, %r95;
	selp.b32 	%r489, %r416, %r489, %p75;
	@%p74 bra 	$L__BB5_60;
	add.s32 	%r418, %r482, 2;
	ld.global.u32 	%r419, [%rd11+24];
	setp.lt.s32 	%p76, %r419, %r97;
	selp.b32 	%r489, %r418, %r489, %p76;
$L__BB5_60:
	add.s32 	%r420, %r489, %r12;
	mul.wide.s32 	%rd120, %r420, 12;
	add.s64 	%rd121, %rd1, %rd120;
	ld.global.u32 	%r421, [%rd5];
	mul.wide.s32 	%rd122, %r421, 12;
	add.s64 	%rd123, %rd2, %rd122;
	ld.global.u32 	%r422, [%rd123];
	ld.global.u32 	%r423, [%rd123+8];
	st.global.u32 	[%rd121], %r422;
	st.global.u32 	[%rd121+8], %r423;
	mov.b32 	%r424, 1;
	st.global.u32 	[%rd121+4], %r424;
	bra.uni 	$L__BB5_46;
$L__BB5_61:
	add.s32 	%r122, %r492, 1280;
	max.s32 	%r123, %r118, %r122;
	sub.s32 	%r124, %r123, %r492;
	add.s32 	%r125, %r124, -1280;
	setp.ne.s32 	%p3, %r125, 0;
	selp.u32 	%r126, 1, 0, %p3;
	selp.s32 	%r127, -1, 0, %p3;
	add.s32 	%r128, %r125, %r127;
	mul.hi.u32 	%r129, %r128, -858993459;
	shr.u32 	%r130, %r129, 10;
	add.s32 	%r101, %r130, %r126;
	and.b32  	%r131, %r101, 3;
	setp.eq.s32 	%p4, %r131, 3;
	@%p4 bra 	$L__BB5_67;
	add.s32 	%r133, %r101, 1;
	and.b32  	%r102, %r133, 3;
	mov.b32 	%r491, 0;
$L__BB5_63:
	.pragma "nounroll";
	mul.wide.s32 	%rd19, %r492, 4;
	add.s64 	%rd12, %rd4, %rd19;
	ld.global.u32 	%r105, [%rd12];
	setp.lt.s32 	%p5, %r105, %r118;
	@%p5 bra 	$L__BB5_65;
	mul.lo.s32 	%r134, %r492, %r118;
	mul.wide.s32 	%rd20, %r134, 12;
	add.s64 	%rd21, %rd1, %rd20;
	add.s64 	%rd23, %rd3, %rd19;
	ld.global.u32 	%r135, [%rd23];
	mul.wide.s32 	%rd24, %r135, 12;
	add.s64 	%rd25, %rd2, %rd24;
	ld.global.u32 	%r136, [%rd25];
	ld.global.u32 	%r137, [%rd25+8];
	st.global.u32 	[%rd21+-12], %r136;
	st.global.u32 	[%rd21+-4], %r137;
	mov.b32 	%r138, 1;
	st.global.u32 	[%rd21+-8], %r138;
	bra.uni 	$L__BB5_66;
$L__BB5_65:
	mul.lo.s32 	%r139, %r492, %r118;
	add.s32 	%r140, %r105, %r139;
	mul.wide.s32 	%rd26, %r140, 12;
	add.s64 	%rd27, %rd1, %rd26;
	add.s64 	%rd29, %rd3, %rd19;
	ld.global.u32 	%r141, [%rd29];
	mul.wide.s32 	%rd30, %r141, 12;
	add.s64 	%rd31, %rd2, %rd30;
	ld.global.u32 	%r142, [%rd31];
	ld.global.u32 	%r143, [%rd31+4];
	ld.global.u32 	%r144, [%rd31+8];
	st.global.u32 	[%rd27], %r142;
	st.global.u32 	[%rd27+4], %r143;
	st.global.u32 	[%rd27+8], %r144;
	ld.global.u32 	%r145, [%rd12];
	add.s32 	%r146, %r145, %r139;
	mul.wide.s32 	%rd32, %r146, 12;
	add.s64 	%rd33, %rd1, %rd32;
	mov.b32 	%r147, 1;
	st.global.u32 	[%rd33+4], %r147;
	ld.global.u32 	%r148, [%rd12];
	add.s32 	%r149, %r148, 1;
	st.global.u32 	[%rd12], %r149;
$L__BB5_66:
	add.s32 	%r492, %r492, 1280;
	add.s32 	%r491, %r491, 1;
	setp.ne.s32 	%p6, %r491, %r102;
	@%p6 bra 	$L__BB5_63;
$L__BB5_67:
	setp.lt.u32 	%p7, %r101, 3;
	@%p7 bra 	$L__BB5_81;
$L__BB5_68:
	mul.wide.s32 	%rd34, %r492, 4;
	add.s64 	%rd13, %rd4, %rd34;
	ld.global.u32 	%r110, [%rd13];
	setp.ge.s32 	%p8, %r110, %r118;
	add.s64 	%rd14, %rd3, %rd34;
	@%p8 bra 	$L__BB5_70;
	mul.lo.s32 	%r155, %r492, %r118;
	add.s32 	%r156, %r110, %r155;
	mul.wide.s32 	%rd39, %r156, 12;
	add.s64 	%rd40, %rd1, %rd39;
	ld.global.u32 	%r157, [%rd14];
	mul.wide.s32 	%rd41, %r157, 12;
	add.s64 	%rd42, %rd2, %rd41;
	ld.global.u32 	%r158, [%rd42];
	ld.global.u32 	%r159, [%rd42+4];
	ld.global.u32 	%r160, [%rd42+8];
	st.global.u32 	[%rd40], %r158;
	st.global.u32 	[%rd40+4], %r159;
	st.global.u32 	[%rd40+8], %r160;
	ld.global.u32 	%r161, [%rd13];
	add.s32 	%r162, %r161, %r155;
	mul.wide.s32 	%rd43, %r162, 12;
	add.s64 	%rd44, %rd1, %rd43;
	mov.b32 	%r163, 1;
	st.global.u32 	[%rd44+4], %r163;
	ld.global.u32 	%r164, [%rd13];
	add.s32 	%r165, %r164, 1;
	st.global.u32 	[%rd13], %r165;
	bra.uni 	$L__BB5_71;
$L__BB5_70:
	mul.lo.s32 	%r150, %r492, %r118;
	mul.wide.s32 	%rd35, %r150, 12;
	add.s64 	%rd36, %rd1, %rd35;
	ld.global.u32 	%r151, [%rd14];
	mul.wide.s32 	%rd37, %r151, 12;
	add.s64 	%rd38, %rd2, %rd37;
	ld.global.u32 	%r152, [%rd38];
	ld.global.u32 	%r153, [%rd38+8];
	st.global.u32 	[%rd36+-12], %r152;
	st.global.u32 	[%rd36+-4], %r153;
	mov.b32 	%r154, 1;
	st.global.u32 	[%rd36+-8], %r154;
$L__BB5_71:
	add.s32 	%r111, %r492, 1280;
	ld.global.u32 	%r112, [%rd13+5120];
	setp.lt.s32 	%p9, %r112, %r118;
	@%p9 bra 	$L__BB5_73;
	mul.lo.s32 	%r166, %r111, %r118;
	mul.wide.s32 	%rd45, %r166, 12;
	add.s64 	%rd46, %rd1, %rd45;
	ld.global.u32 	%r167, [%rd14+5120];
	mul.wide.s32 	%rd47, %r167, 12;
	add.s64 	%rd48, %rd2, %rd47;
	ld.global.u32 	%r168, [%rd48];
	ld.global.u32 	%r169, [%rd48+8];
	st.global.u32 	[%rd46+-12], %r168;
	st.global.u32 	[%rd46+-4], %r169;
	mov.b32 	%r170, 1;
	st.global.u32 	[%rd46+-8], %r170;
	bra.uni 	$L__BB5_74;
$L__BB5_73:
	mul.lo.s32 	%r171, %r111, %r118;
	add.s32 	%r172, %r112, %r171;
	mul.wide.s32 	%rd49, %r172, 12;
	add.s64 	%rd50, %rd1, %rd49;
	ld.global.u32 	%r173, [%rd14+5120];
	mul.wide.s32 	%rd51, %r173, 12;
	add.s64 	%rd52, %rd2, %rd51;
	ld.global.u32 	%r174, [%rd52];
	ld.global.u32 	%r175, [%rd52+4];
	ld.global.u32 	%r176, [%rd52+8];
	st.global.u32 	[%rd50], %r174;
	st.global.u32 	[%rd50+4], %r175;
	st.global.u32 	[%rd50+8], %r176;
	ld.global.u32 	%r177, [%rd13+5120];
	add.s32 	%r178, %r177, %r171;
	mul.wide.s32 	%rd53, %r178, 12;
	add.s64 	%rd54, %rd1, %rd53;
	mov.b32 	%r179, 1;
	st.global.u32 	[%rd54+4], %r179;
	ld.global.u32 	%r180, [%rd13+5120];
	add.s32 	%r181, %r180, 1;
	st.global.u32 	[%rd13+5120], %r181;
$L__BB5_74:
	add.s32 	%r113, %r492, 2560;
	ld.global.u32 	%r114, [%rd13+10240];
	setp.lt.s32 	%p10, %r114, %r118;
	@%p10 bra 	$L__BB5_76;
	mul.lo.s32 	%r182, %r113, %r118;
	mul.wide.s32 	%rd55, %r182, 12;
	add.s64 	%rd56, %rd1, %rd55;
	ld.global.u32 	%r183, [%rd14+10240];
	mul.wide.s32 	%rd57, %r183, 12;
	add.s64 	%rd58, %rd2, %rd57;
	ld.global.u32 	%r184, [%rd58];
	ld.global.u32 	%r185, [%rd58+8];
	st.global.u32 	[%rd56+-12], %r184;
	st.global.u32 	[%rd56+-4], %r185;
	mov.b32 	%r186, 1;
	st.global.u32 	[%rd56+-8], %r186;
	bra.uni 	$L__BB5_77;
$L__BB5_76:
	mul.lo.s32 	%r187, %r113, %r118;
	add.s32 	%r188, %r114, %r187;
	mul.wide.s32 	%rd59, %r188, 12;
	add.s64 	%rd60, %rd1, %rd59;
	ld.global.u32 	%r189, [%rd14+10240];
	mul.wide.s32 	%rd61, %r189, 12;
	add.s64 	%rd62, %rd2, %rd61;
	ld.global.u32 	%r190, [%rd62];
	ld.global.u32 	%r191, [%rd62+4];
	ld.global.u32 	%r192, [%rd62+8];
	st.global.u32 	[%rd60], %r190;
	st.global.u32 	[%rd60+4], %r191;
	st.global.u32 	[%rd60+8], %r192;
	ld.global.u32 	%r193, [%rd13+10240];
	add.s32 	%r194, %r193, %r187;
	mul.wide.s32 	%rd63, %r194, 12;
	add.s64 	%rd64, %rd1, %rd63;
	mov.b32 	%r195, 1;
	st.global.u32 	[%rd64+4], %r195;
	ld.global.u32 	%r196, [%rd13+10240];
	add.s32 	%r197, %r196, 1;
	st.global.u32 	[%rd13+10240], %r197;
$L__BB5_77:
	add.s32 	%r115, %r492, 3840;
	ld.global.u32 	%r116, [%rd13+15360];
	setp.lt.s32 	%p11, %r116, %r118;
	@%p11 bra 	$L__BB5_79;
	mul.lo.s32 	%r198, %r115, %r118;
	mul.wide.s32 	%rd65, %r198, 12;
	add.s64 	%rd66, %rd1, %rd65;
	ld.global.u32 	%r199, [%rd14+15360];
	mul.wide.s32 	%rd67, %r199, 12;
	add.s64 	%rd68, %rd2, %rd67;
	ld.global.u32 	%r200, [%rd68];
	ld.global.u32 	%r201, [%rd68+8];
	st.global.u32 	[%rd66+-12], %r200;
	st.global.u32 	[%rd66+-4], %r201;
	mov.b32 	%r202, 1;
	st.global.u32 	[%rd66+-8], %r202;
	bra.uni 	$L__BB5_80;
$L__BB5_79:
	mul.lo.s32 	%r203, %r115, %r118;
	add.s32 	%r204, %r116, %r203;
	mul.wide.s32 	%rd69, %r204, 12;
	add.s64 	%rd70, %rd1, %rd69;
	ld.global.u32 	%r205, [%rd14+15360];
	mul.wide.s32 	%rd71, %r205, 12;
	add.s64 	%rd72, %rd2, %rd71;
	ld.global.u32 	%r206, [%rd72];
	ld.global.u32 	%r207, [%rd72+4];
	ld.global.u32 	%r208, [%rd72+8];
	st.global.u32 	[%rd70], %r206;
	st.global.u32 	[%rd70+4], %r207;
	st.global.u32 	[%rd70+8], %r208;
	ld.global.u32 	%r209, [%rd13+15360];
	add.s32 	%r210, %r209, %r203;
	mul.wide.s32 	%rd73, %r210, 12;
	add.s64 	%rd74, %rd1, %rd73;
	mov.b32 	%r211, 1;
	st.global.u32 	[%rd74+4], %r211;
	ld.global.u32 	%r212, [%rd13+15360];
	add.s32 	%r213, %r212, 1;
	st.global.u32 	[%rd13+15360], %r213;
$L__BB5_80:
	add.s32 	%r492, %r492, 5120;
	setp.lt.s32 	%p12, %r492, %r118;
	@%p12 bra 	$L__BB5_68;
$L__BB5_81:
	ret;

}
	// .globl	_Z15SLPAPostProcessP7triplesiif
.visible .entry _Z15SLPAPostProcessP7triplesiif(
	.param .u64 .ptr .align 1 _Z15SLPAPostProcessP7triplesiif_param_0,
	.param .u32 _Z15SLPAPostProcessP7triplesiif_param_1,
	.param .u32 _Z15SLPAPostProcessP7triplesiif_param_2,
	.param .f32 _Z15SLPAPostProcessP7triplesiif_param_3
)
{
	.reg .pred 	%p<12>;
	.reg .b32 	%r<49>;
	.reg .b32 	%f<4>;
	.reg .b64 	%rd<9>;

	ld.param.u64 	%rd6, [_Z15SLPAPostProcessP7triplesiif_param_0];
	ld.param.u32 	%r14, [_Z15SLPAPostProcessP7triplesiif_param_1];
	ld.param.u32 	%r13, [_Z15SLPAPostProcessP7triplesiif_param_2];
	ld.param.f32 	%f1, [_Z15SLPAPostProcessP7triplesiif_param_3];
	cvta.to.global.u64 	%rd1, %rd6;
	mov.u32 	%r15, %ntid.x;
	mov.u32 	%r16, %ctaid.x;
	mov.u32 	%r17, %tid.x;
	mad.lo.s32 	%r47, %r15, %r16, %r17;
	mul.lo.s32 	%r2, %r14, %r14;
	setp.ge.s32 	%p1, %r47, %r2;
	@%p1 bra 	$L__BB6_17;
	cvt.rn.f32.s32 	%f2, %r13;
	mul.f32 	%f3, %f1, %f2;
	cvt.rzi.s32.f32 	%r3, %f3;
	add.s32 	%r18, %r47, 1280;
	max.s32 	%r19, %r2, %r18;
	sub.s32 	%r20, %r19, %r47;
	add.s32 	%r21, %r20, -1280;
	setp.ne.s32 	%p2, %r21, 0;
	selp.u32 	%r22, 1, 0, %p2;
	selp.s32 	%r23, -1, 0, %p2;
	add.s32 	%r24, %r21, %r23;
	mul.hi.u32 	%r25, %r24, -858993459;
	shr.u32 	%r26, %r25, 10;
	add.s32 	%r4, %r26, %r22;
	and.b32  	%r27, %r4, 3;
	setp.eq.s32 	%p3, %r27, 3;
	@%p3 bra 	$L__BB6_6;
	add.s64 	%rd2, %rd1, 4;
	add.s32 	%r28, %r4, 1;
	and.b32  	%r29, %r28, 3;
	neg.s32 	%r45, %r29;
$L__BB6_3:
	.pragma "nounroll";
	mul.wide.s32 	%rd7, %r47, 12;
	add.s64 	%rd3, %rd2, %rd7;
	ld.global.u32 	%r30, [%rd3];
	setp.ge.s32 	%p4, %r30, %r3;
	@%p4 bra 	$L__BB6_5;
	mov.b32 	%r31, -1;
	st.global.u32 	[%rd3+-4], %r31;
	mov.b32 	%r32, 0;
	st.global.u32 	[%rd3], %r32;
$L__BB6_5:
	add.s32 	%r47, %r47, 1280;
	add.s32 	%r45, %r45, 1;
	setp.ne.s32 	%p5, %r45, 0;
	@%p5 bra 	$L__BB6_3;
$L__BB6_6:
	setp.lt.u32 	%p6, %r4, 3;
	@%p6 bra 	$L__BB6_17;
	add.s64 	%rd4, %rd1, 30720;
$L__BB6_8:
	mul.wide.s32 	%rd8, %r47, 12;
	add.s64 	%rd5, %rd4, %rd8;
	ld.global.u32 	%r33, [%rd5+-30716];
	setp.ge.s32 	%p7, %r33, %r3;
	@%p7 bra 	$L__BB6_10;
	mov.b32 	%r34, -1;
	st.global.u32 	[%rd5+-30720], %r34;
	mov.b32 	%r35, 0;
	st.global.u32 	[%rd5+-30716], %r35;
$L__BB6_10:
	ld.global.u32 	%r36, [%rd5+-15356];
	setp.ge.s32 	%p8, %r36, %r3;
	@%p8 bra 	$L__BB6_12;
	mov.b32 	%r37, -1;
	st.global.u32 	[%rd5+-15360], %r37;
	mov.b32 	%r38, 0;
	st.global.u32 	[%rd5+-15356], %r38;
$L__BB6_12:
	ld.global.u32 	%r39, [%rd5+4];
	setp.ge.s32 	%p9, %r39, %r3;
	@%p9 bra 	$L__BB6_14;
	mov.b32 	%r40, -1;
	st.global.u32 	[%rd5], %r40;
	mov.b32 	%r41, 0;
	st.global.u32 	[%rd5+4], %r41;
$L__BB6_14:
	ld.global.u32 	%r42, [%rd5+15364];
	setp.ge.s32 	%p10, %r42, %r3;
	@%p10 bra 	$L__BB6_16;
	mov.b32 	%r43, -1;
	st.global.u32 	[%rd5+15360], %r43;
	mov.b32 	%r44, 0;
	st.global.u32 	[%rd5+15364], %r44;
$L__BB6_16:
	add.s32 	%r47, %r47, 5120;
	setp.lt.s32 	%p11, %r47, %r2;
	@%p11 bra 	$L__BB6_8;
$L__BB6_17:
	ret;

}


// ===== COMPILED SASS (sm_100) =====

	.target	sm_100

	.elftype	@"ET_EXEC"


//--------------------- .note.nv.tkinfo           --------------------------
	.section	.note.nv.tkinfo,"",@"SHT_NOTE"
	.sectionflags	@"SHF_NOTE_NV_TKINFO"
	.tkinfo
        /*0018*/ 	.word	0x00000002
        /*0030*/ 	.string	""
        /*0030*/ 	.string	"ptxas"
        /*0030*/ 	.string	"Cuda compilation tools, release 13.0, V13.0.88"
        /*0030*/ 	.string	"Build cuda_13.0.r13.0/compiler.36424714_0"
        /*0030*/ 	.string	"-arch sm_100 -m 64 "



//--------------------- .note.nv.cuinfo           --------------------------
	.section	.note.nv.cuinfo,"",@"SHT_NOTE"
	.sectionflags	@"SHF_NOTE_NV_CUINFO"
        /*0018*/ 	.short	0x0002
        /*001a*/ 	.short	0x0064
        /*001c*/ 	.short	0x0082
	.zero		2


//--------------------- .nv.info                  --------------------------
	.section	.nv.info,"",@"SHT_CUDA_INFO"
	.align	4


	//----- nvinfo : EIATTR_REGCOUNT
	.align		4
        /*0000*/ 	.byte	0x04, 0x2f
        /*0002*/ 	.short	(.L_10 - .L_9)
	.align		4
.L_9:
        /*0004*/ 	.word	index@(_Z11SLPASpeakerPiS_S_S_S_P7triplesS1_iiP17curandStateXORWOWm)
        /*0008*/ 	.word	0x00000018


	//----- nvinfo : EIATTR_FRAME_SIZE
	.align		4
.L_10:
        /*000c*/ 	.byte	0x04, 0x11
        /*000e*/ 	.short	(.L_12 - .L_11)
	.align		4
.L_11:
        /*0010*/ 	.word	index@(_Z11SLPASpeakerPiS_S_S_S_P7triplesS1_iiP17curandStateXORWOWm)
        /*0014*/ 	.word	0x00000000


	//----- nvinfo : EIATTR_REGCOUNT
	.align		4
.L_12:
        /*0018*/ 	.byte	0x04, 0x2f
        /*001a*/ 	.short	(.L_14 - .L_13)
	.align		4
.L_13:
        /*001c*/ 	.word	index@(_Z13SLPAListener1PiS_S_P7triplesS_i)
        /*0020*/ 	.word	0x00000020


	//----- nvinfo : EIATTR_FRAME_SIZE
	.align		4
.L_14:
        /*0024*/ 	.byte	0x04, 0x11
        /*0026*/ 	.short	(.L_16 - .L_15)
	.align		4
.L_15:
        /*0028*/ 	.word	index@(_Z13SLPAListener1PiS_S_P7triplesS_i)
        /*002c*/ 	.word	0x00000000


	//----- nvinfo : EIATTR_REGCOUNT
	.align		4
.L_16:
        /*0030*/ 	.byte	0x04, 0x2f
        /*0032*/ 	.short	(.L_18 - .L_17)
	.align		4
.L_17:
        /*0034*/ 	.word	index@(_Z13SLPAListener2PiS_S_P7triplesiS_)
        /*0038*/ 	.word	0x00000020


	//----- nvinfo : EIATTR_FRAME_SIZE
	.align		4
.L_18:
        /*003c*/ 	.byte	0x04, 0x11
        /*003e*/ 	.short	(.L_20 - .L_19)
	.align		4
.L_19:
        /*0040*/ 	.word	index@(_Z13SLPAListener2PiS_S_P7triplesiS_)
        /*0044*/ 	.word	0x00000000


	//----- nvinfo : EIATTR_REGCOUNT
	.align		4
.L_20:
        /*0048*/ 	.byte	0x04, 0x2f
        /*004a*/ 	.short	(.L_22 - .L_21)
	.align		4
.L_21:
        /*004c*/ 	.word	index@(_Z15SLPAListener2_1PiP7triplesiS_S_)
        /*0050*/ 	.word	0x00000020


	//----- nvinfo : EIATTR_FRAME_SIZE
	.align		4
.L_22:
        /*0054*/ 	.byte	0x04, 0x11
        /*0056*/ 	.short	(.L_24 - .L_23)
	.align		4
.L_23:
        /*0058*/ 	.word	index@(_Z15SLPAListener2_1PiP7triplesiS_S_)
        /*005c*/ 	.word	0x00000000


	//----- nvinfo : EIATTR_REGCOUNT
	.align		4
.L_24:
        /*0060*/ 	.byte	0x04, 0x2f
        /*0062*/ 	.short	(.L_26 - .L_25)
	.align		4
.L_25:
        /*0064*/ 	.word	index@(_Z15SLPAListener2_2PiP7triplesiS_S_P17curandStateXORWOWm)
        /*0068*/ 	.word	0x0000001f


	//----- nvinfo : EIATTR_FRAME_SIZE
	.align		4
.L_26:
        /*006c*/ 	.byte	0x04, 0x11
        /*006e*/ 	.short	(.L_28 - .L_27)
	.align		4
.L_27:
        /*0070*/ 	.word	index@(_Z15SLPAListener2_2PiP7triplesiS_S_P17curandStateXORWOWm)
        /*0074*/ 	.word	0x00000000


	//----- nvinfo : EIATTR_REGCOUNT
	.align		4
.L_28:
        /*0078*/ 	.byte	0x04, 0x2f
        /*007a*/ 	.short	(.L_30 - .L_29)
	.align		4
.L_29:
        /*007c*/ 	.word	index@(_Z13SLPAListener3PiS_S_S_P7triplesS1_ii)
        /*0080*/ 	.word	0x00000020


	//----- nvinfo : EIATTR_FRAME_SIZE
	.align		4
.L_30:
        /*0084*/ 	.byte	0x04, 0x11
        /*0086*/ 	.short	(.L_32 - .L_31)
	.align		4
.L_31:
        /*0088*/ 	.word	index@(_Z13SLPAListener3PiS_S_S_P7triplesS1_ii)
        /*008c*/ 	.word	0x00000000


	//----- nvinfo : EIATTR_REGCOUNT
	.align		4
.L_32:
        /*0090*/ 	.byte	0x04, 0x2f
        /*0092*/ 	.short	(.L_34 - .L_33)
	.align		4
.L_33:
        /*0094*/ 	.word	index@(_Z15SLPAPostProcessP7triplesiif)
        /*0098*/ 	.word	0x00000010


	//----- nvinfo : EIATTR_FRAME_SIZE
	.align		4
.L_34:
        /*009c*/ 	.byte	0x04, 0x11
        /*009e*/ 	.short	(.L_36 - .L_35)
	.align		4
.L_35:
        /*00a0*/ 	.word	index@(_Z15SLPAPostProcessP7triplesiif)
        /*00a4*/ 	.word	0x00000000


	//----- nvinfo : EIATTR_MIN_STACK_SIZE
	.align		4
.L_36:
        /*00a8*/ 	.byte	0x04, 0x12
        /*00aa*/ 	.short	(.L_38 - .L_37)
	.align		4
.L_37:
        /*00ac*/ 	.word	index@(_Z15SLPAPostProcessP7triplesiif)
        /*00b0*/ 	.word	0x00000000


	//----- nvinfo : EIATTR_MIN_STACK_SIZE
	.align		4
.L_38:
        /*00b4*/ 	.byte	0x04, 0x12
        /*00b6*/ 	.short	(.L_40 - .L_39)
	.align		4
.L_39:
        /*00b8*/ 	.word	index@(_Z13SLPAListener3PiS_S_S_P7triplesS1_ii)
        /*00bc*/ 	.word	0x00000000


	//----- nvinfo : EIATTR_MIN_STACK_SIZE
	.align		4
.L_40:
        /*00c0*/ 	.byte	0x04, 0x12
        /*00c2*/ 	.short	(.L_42 - .L_41)
	.align		4
.L_41:
        /*00c4*/ 	.word	index@(_Z15SLPAListener2_2PiP7triplesiS_S_P17curandStateXORWOWm)
        /*00c8*/ 	.word	0x00000000


	//----- nvinfo : EIATTR_MIN_STACK_SIZE
	.align		4
.L_42:
        /*00cc*/ 	.byte	0x04, 0x12
        /*00ce*/ 	.short	(.L_44 - .L_43)
	.align		4
.L_43:
        /*00d0*/ 	.word	index@(_Z15SLPAListener2_1PiP7triplesiS_S_)
        /*00d4*/ 	.word	0x00000000


	//----- nvinfo : EIATTR_MIN_STACK_SIZE
	.align		4
.L_44:
        /*00d8*/ 	.byte	0x04, 0x12
        /*00da*/ 	.short	(.L_46 - .L_45)
	.align		4
.L_45:
        /*00dc*/ 	.word	index@(_Z13SLPAListener2PiS_S_P7triplesiS_)
        /*00e0*/ 	.word	0x00000000


	//----- nvinfo : EIATTR_MIN_STACK_SIZE
	.align		4
.L_46:
        /*00e4*/ 	.byte	0x04, 0x12
        /*00e6*/ 	.short	(.L_48 - .L_47)
	.align		4
.L_47:
        /*00e8*/ 	.word	index@(_Z13SLPAListener1PiS_S_P7triplesS_i)
        /*00ec*/ 	.word	0x00000000


	//----- nvinfo : EIATTR_MIN_STACK_SIZE
	.align		4
.L_48:
        /*00f0*/ 	.byte	0x04, 0x12
        /*00f2*/ 	.short	(.L_50 - .L_49)
	.align		4
.L_49:
        /*00f4*/ 	.word	index@(_Z11SLPASpeakerPiS_S_S_S_P7triplesS1_iiP17curandStateXORWOWm)
        /*00f8*/ 	.word	0x00000000
.L_50:


//--------------------- .nv.compat                --------------------------
	.section	.nv.compat,"",@"SHT_CUDA_COMPAT_INFO"
	.align	4
        /*0000*/ 	.byte	0x02, 0x09, 0x00, 0x00, 0x02, 0x02, 0x01, 0x00, 0x02, 0x05, 0x05, 0x00, 0x03, 0x07, 0x01, 0x01
        /*0010*/ 	.byte	0x02, 0x03, 0x00, 0x00, 0x02, 0x06, 0x01, 0x00, 0x04, 0x0b, 0x08, 0x00, 0x09, 0x00, 0x00, 0x00
        /*0020*/ 	.byte	0x00, 0x00, 0x00, 0x00


//--------------------- .nv.info._Z15SLPAPostProcessP7triplesiif --------------------------
	.section	.nv.info._Z15SLPAPostProcessP7triplesiif,"",@"SHT_CUDA_INFO"
	.sectionflags	@""
	.align	4


	//----- nvinfo : EIATTR_CUDA_API_VERSION
	.align		4
        /*0000*/ 	.byte	0x04, 0x37
        /*0002*/ 	.short	(.L_52 - .L_51)
.L_51:
        /*0004*/ 	.word	0x00000082


	//----- nvinfo : EIATTR_KPARAM_INFO
	.align		4
.L_52:
        /*0008*/ 	.byte	0x04, 0x17
        /*000a*/ 	.short	(.L_54 - .L_53)
.L_53:
        /*000c*/ 	.word	0x00000000
        /*0010*/ 	.short	0x0003
        /*0012*/ 	.short	0x0010
        /*0014*/ 	.byte	0x00, 0xf0, 0x11, 0x00


	//----- nvinfo : EIATTR_KPARAM_INFO
	.align		4
.L_54:
        /*0018*/ 	.byte	0x04, 0x17
        /*001a*/ 	.short	(.L_56 - .L_55)
.L_55:
        /*001c*/ 	.word	0x00000000
        /*0020*/ 	.short	0x0002
        /*0022*/ 	.short	0x000c
        /*0024*/ 	.byte	0x00, 0xf0, 0x11, 0x00


	//----- nvinfo : EIATTR_KPARAM_INFO
	.align		4
.L_56:
        /*0028*/ 	.byte	0x04, 0x17
        /*002a*/ 	.short	(.L_58 - .L_57)
.L_57:
        /*002c*/ 	.word	0x00000000
        /*0030*/ 	.short	0x0001
        /*0032*/ 	.short	0x0008
        /*0034*/ 	.byte	0x00, 0xf0, 0x11, 0x00


	//----- nvinfo : EIATTR_KPARAM_INFO
	.align		4
.L_58:
        /*0038*/ 	.byte	0x04, 0x17
        /*003a*/ 	.short	(.L_60 - .L_59)
.L_59:
        /*003c*/ 	.word	0x00000000
        /*0040*/ 	.short	0x0000
        /*0042*/ 	.short	0x0000
        /*0044*/ 	.byte	0x00, 0xf5, 0x21, 0x00


	//----- nvinfo : EIATTR_SPARSE_MMA_MASK
	.align		4
.L_60:
        /*0048*/ 	.byte	0x03, 0x50
        /*004a*/ 	.short	0x0000


	//----- nvinfo : EIATTR_MAXREG_COUNT
	.align		4
        /*004c*/ 	.byte	0x03, 0x1b
        /*004e*/ 	.short	0x00ff


	//----- nvinfo : EIATTR_MERCURY_ISA_VERSION
	.align		4
        /*0050*/ 	.byte	0x03, 0x5f
        /*0052*/ 	.short	0x0101


	//----- nvinfo : EIATTR_VRC_CTA_INIT_COUNT
	.align		4
        /*0054*/ 	.byte	0x02, 0x4a
	.zero		1
	.zero		1


	//----- nvinfo : EIATTR_EXIT_INSTR_OFFSETS
	.align		4
        /*0058*/ 	.byte	0x04, 0x1c
        /*005a*/ 	.short	(.L_62 - .L_61)


	//   ....[0]....
.L_61:
        /*005c*/ 	.word	0x00000080


	//   ....[1]....
        /*0060*/ 	.word	0x00000330


	//   ....[2]....
        /*0064*/ 	.word	0x00000510


	//----- nvinfo : EIATTR_CRS_STACK_SIZE
	.align		4
.L_62:
        /*0068*/ 	.byte	0x04, 0x1e
        /*006a*/ 	.short	(.L_64 - .L_63)
.L_63:
        /*006c*/ 	.word	0x00000000


	//----- nvinfo : EIATTR_CBANK_PARAM_SIZE
	.align		4
.L_64:
        /*0070*/ 	.byte	0x03, 0x19
        /*0072*/ 	.short	0x0014


	//----- nvinfo : EIATTR_PARAM_CBANK
	.align		4
        /*0074*/ 	.byte	0x04, 0x0a
        /*0076*/ 	.short	(.L_66 - .L_65)
	.align		4
.L_65:
        /*0078*/ 	.word	index@(.nv.constant0._Z15SLPAPostProcessP7triplesiif)
        /*007c*/ 	.short	0x0380
        /*007e*/ 	.short	0x0014


	//----- nvinfo : EIATTR_SW_WAR
	.align		4
.L_66:
        /*0080*/ 	.byte	0x04, 0x36
        /*0082*/ 	.short	(.L_68 - .L_67)
.L_67:
        /*0084*/ 	.word	0x00000008
.L_68:


//--------------------- .nv.info._Z13SLPAListener3PiS_S_S_P7triplesS1_ii --------------------------
	.section	.nv.info._Z13SLPAListener3PiS_S_S_P7triplesS1_ii,"",@"SHT_CUDA_INFO"
	.sectionflags	@""
	.align	4


	//----- nvinfo : EIATTR_CUDA_API_VERSION
	.align		4
        /*0000*/ 	.byte	0x04, 0x37
        /*0002*/ 	.short	(.L_70 - .L_69)
.L_69:
        /*0004*/ 	.word	0x00000082


	//----- nvinfo : EIATTR_KPARAM_INFO
	.align		4
.L_70:
        /*0008*/ 	.byte	0x04, 0x17
        /*000a*/ 	.short	(.L_72 - .L_71)
.L_71:
        /*000c*/ 	.word	0x00000000
        /*0010*/ 	.short	0x0007
        /*0012*/ 	.short	0x0034
        /*0014*/ 	.byte	0x00, 0xf0, 0x11, 0x00


	//----- nvinfo : EIATTR_KPARAM_INFO
	.align		4
.L_72:
        /*0018*/ 	.byte	0x04, 0x17
        /*001a*/ 	.short	(.L_74 - .L_73)
.L_73:
        /*001c*/ 	.word	0x00000000
        /*0020*/ 	.short	0x0006
        /*0022*/ 	.short	0x0030
        /*0024*/ 	.byte	0x00, 0xf0, 0x11, 0x00


	//----- nvinfo : EIATTR_KPARAM_INFO
	.align		4
.L_74:
        /*0028*/ 	.byte	0x04, 0x17
        /*002a*/ 	.short	(.L_76 - .L_75)
.L_75:
        /*002c*/ 	.word	0x00000000
        /*0030*/ 	.short	0x0005
        /*0032*/ 	.short	0x0028
        /*0034*/ 	.byte	0x00, 0xf5, 0x21, 0x00


	//----- nvinfo : EIATTR_KPARAM_INFO
	.align		4
.L_76:
        /*0038*/ 	.byte	0x04, 0x17
        /*003a*/ 	.short	(.L_78 - .L_77)
.L_77:
        /*003c*/ 	.word	0x00000000
        /*0040*/ 	.short	0x0004
        /*0042*/ 	.short	0x0020
        /*0044*/ 	.byte	0x00, 0xf5, 0x21, 0x00


	//----- nvinfo : EIATTR_KPARAM_INFO
	.align		4
.L_78:
        /*0048*/ 	.byte	0x04, 0x17
        /*004a*/ 	.short	(.L_80 - .L_79)
.L_79:
        /*004c*/ 	.word	0x00000000
        /*0050*/ 	.short	0x0003
        /*0052*/ 	.short	0x0018
        /*0054*/ 	.byte	0x00, 0xf5, 0x21, 0x00


	//----- nvinfo : EIATTR_KPARAM_INFO
	.align		4
.L_80:
        /*0058*/ 	.byte	0x04, 0x17
        /*005a*/ 	.short	(.L_82 - .L_81)
.L_81:
        /*005c*/ 	.word	0x00000000
        /*0060*/ 	.short	0x0002
        /*0062*/ 	.short	0x0010
        /*0064*/ 	.byte	0x00, 0xf5, 0x21, 0x00


	//----- nvinfo : EIATTR_KPARAM_INFO
	.align		4
.L_82:
        /*0068*/ 	.byte	0x04, 0x17
        /*006a*/ 	.short	(.L_84 - .L_83)
.L_83:
        /*006c*/ 	.word	0x00000000
        /*0070*/ 	.short	0x0001
        /*0072*/ 	.short	0x0008
        /*0074*/ 	.byte	0x00, 0xf5, 0x21, 0x00


	//----- nvinfo : EIATTR_KPARAM_INFO
	.align		4
.L_84:
        /*0078*/ 	.byte	0x04, 0x17
        /*007a*/ 	.short	(.L_86 - .L_85)
.L_85:
        /*007c*/ 	.word	0x00000000
        /*0080*/ 	.short	0x0000
        /*0082*/ 	.short	0x0000
        /*0084*/ 	.byte	0x00, 0xf5, 0x21, 0x00


	//----- nvinfo : EIATTR_SPARSE_MMA_MASK
	.align		4
.L_86:
        /*0088*/ 	.byte	0x03, 0x50
        /*008a*/ 	.short	0x0000


	//----- nvinfo : EIATTR_MAXREG_COUNT
	.align		4
        /*008c*/ 	.byte	0x03, 0x1b
        /*008e*/ 	.short	0x00ff


	//----- nvinfo : EIATTR_MERCURY_ISA_VERSION
	.align		4
        /*0090*/ 	.byte	0x03, 0x5f
        /*0092*/ 	.short	0x0101


	//----- nvinfo : EIATTR_VRC_CTA_INIT_COUNT
	.align		4
        /*0094*/ 	.byte	0x02, 0x4a
	.zero		1
	.zero		1


	//----- nvinfo : EIATTR_EXIT_INSTR_OFFSETS
	.align		4
        /*0098*/ 	.byte	0x04, 0x1c
        /*009a*/ 	.short	(.L_88 - .L_87)


	//   ....[0]....
.L_87:
        /*009c*/ 	.word	0x00000070


	//   ....[1]....
        /*00a0*/ 	.word	0x000019d0


	//   ....[2]....
        /*00a4*/ 	.word	0x00001e10


	//   ....[3]....
        /*00a8*/ 	.word	0x00002650


	//----- nvinfo : EIATTR_CRS_STACK_SIZE
	.align		4
.L_88:
        /*00ac*/ 	.byte	0x04, 0x1e
        /*00ae*/ 	.short	(.L_90 - .L_89)
.L_89:
        /*00b0*/ 	.word	0x00000000


	//----- nvinfo : EIATTR_CBANK_PARAM_SIZE
	.align		4
.L_90:
        /*00b4*/ 	.byte	0x03, 0x19
        /*00b6*/ 	.short	0x0038


	//----- nvinfo : EIATTR_PARAM_CBANK
	.align		4
        /*00b8*/ 	.byte	0x04, 0x0a
        /*00ba*/ 	.short	(.L_92 - .L_91)
	.align		4
.L_91:
        /*00bc*/ 	.word	index@(.nv.constant0._Z13SLPAListener3PiS_S_S_P7triplesS1_ii)
        /*00c0*/ 	.short	0x0380
        /*00c2*/ 	.short	0x0038


	//----- nvinfo : EIATTR_SW_WAR
	.align		4
.L_92:
        /*00c4*/ 	.byte	0x04, 0x36
        /*00c6*/ 	.short	(.L_94 - .L_93)
.L_93:
        /*00c8*/ 	.word	0x00000008
.L_94:


//--------------------- .nv.info._Z15SLPAListener2_2PiP7triplesiS_S_P17curandStateXORWOWm --------------------------
	.section	.nv.info._Z15SLPAListener2_2PiP7triplesiS_S_P17curandStateXORWOWm,"",@"SHT_CUDA_INFO"
	.sectionflags	@""
	.align	4


	//----- nvinfo : EIATTR_CUDA_API_VERSION
	.align		4
        /*0000*/ 	.byte	0x04, 0x37
        /*0002*/ 	.short	(.L_96 - .L_95)
.L_95:
        /*0004*/ 	.word	0x00000082


	//----- nvinfo : EIATTR_KPARAM_INFO
	.align		4
.L_96:
        /*0008*/ 	.byte	0x04, 0x17
        /*000a*/ 	.short	(.L_98 - .L_97)
.L_97:
        /*000c*/ 	.word	0x00000000
        /*0010*/ 	.short	0x0006
        /*0012*/ 	.short	0x0030
        /*0014*/ 	.byte	0x00, 0xf0, 0x21, 0x00


	//----- nvinfo : EIATTR_KPARAM_INFO
	.align		4
.L_98:
        /*0018*/ 	.byte	0x04, 0x17
        /*001a*/ 	.short	(.L_100 - .L_99)
.L_99:
        /*001c*/ 	.word	0x00000000
        /*0020*/ 	.short	0x0005
        /*0022*/ 	.short	0x0028
        /*0024*/ 	.byte	0x00, 0xf5, 0x21, 0x00


	//----- nvinfo : EIATTR_KPARAM_INFO
	.align		4
.L_100:
        /*0028*/ 	.byte	0x04, 0x17
        /*002a*/ 	.short	(.L_102 - .L_101)
.L_101:
        /*002c*/ 	.word	0x00000000
        /*0030*/ 	.short	0x0004
        /*0032*/ 	.short	0x0020
        /*0034*/ 	.byte	0x00, 0xf5, 0x21, 0x00


	//----- nvinfo : EIATTR_KPARAM_INFO
	.align		4
.L_102:
        /*0038*/ 	.byte	0x04, 0x17
        /*003a*/ 	.short	(.L_104 - .L_103)
.L_103:
        /*003c*/ 	.word	0x00000000
        /*0040*/ 	.short	0x0003
        /*0042*/ 	.short	0x0018
        /*0044*/ 	.byte	0x00, 0xf5, 0x21, 0x00


	//----- nvinfo : EIATTR_KPARAM_INFO
	.align		4
.L_104:
        /*0048*/ 	.byte	0x04, 0x17
        /*004a*/ 	.short	(.L_106 - .L_105)
.L_105:
        /*004c*/ 	.word	0x00000000
        /*0050*/ 	.short	0x0002
        /*0052*/ 	.short	0x0010
        /*0054*/ 	.byte	0x00, 0xf0, 0x11, 0x00


	//----- nvinfo : EIATTR_KPARAM_INFO
	.align		4
.L_106:
        /*0058*/ 	.byte	0x04, 0x17
        /*005a*/ 	.short	(.L_108 - .L_107)
.L_107:
        /*005c*/ 	.word	0x00000000
        /*0060*/ 	.short	0x0001
        /*0062*/ 	.short	0x0008
        /*0064*/ 	.byte	0x00, 0xf5, 0x21, 0x00


	//----- nvinfo : EIATTR_KPARAM_INFO
	.align		4
.L_108:
        /*0068*/ 	.byte	0x04, 0x17
        /*006a*/ 	.short	(.L_110 - .L_109)
.L_109:
        /*006c*/ 	.word	0x00000000
        /*0070*/ 	.short	0x0000
        /*0072*/ 	.short	0x0000
        /*0074*/ 	.byte	0x00, 0xf5, 0x21, 0x00


	//----- nvinfo : EIATTR_SPARSE_MMA_MASK
	.align		4
.L_110:
        /*0078*/ 	.byte	0x03, 0x50
        /*007a*/ 	.short	0x0000


	//----- nvinfo : EIATTR_MAXREG_COUNT
	.align		4
        /*007c*/ 	.byte	0x03, 0x1b
        /*007e*/ 	.short	0x00ff


	//----- nvinfo : EIATTR_MERCURY_ISA_VERSION
	.align		4
        /*0080*/ 	.byte	0x03, 0x5f
        /*0082*/ 	.short	0x0101


	//----- nvinfo : EIATTR_VRC_CTA_INIT_COUNT
	.align		4
        /*0084*/ 	.byte	0x02, 0x4a
	.zero		1
	.zero		1


	//----- nvinfo : EIATTR_EXIT_INSTR_OFFSETS
	.align		4
        /*0088*/ 	.byte	0x04, 0x1c
        /*008a*/ 	.short	(.L_112 - .L_111)


	//   ....[0]....
.L_111:
        /*008c*/ 	.word	0x00000ef0


	//   ....[1]....
        /*0090*/ 	.word	0x00001480


	//----- nvinfo : EIATTR_CRS_STACK_SIZE
	.align		4
.L_112:
        /*0094*/ 	.byte	0x04, 0x1e
        /*0096*/ 	.short	(.L_114 - .L_113)
.L_113:
        /*0098*/ 	.word	0x00000000


	//----- nvinfo : EIATTR_CBANK_PARAM_SIZE
	.align		4
.L_114:
        /*009c*/ 	.byte	0x03, 0x19
        /*009e*/ 	.short	0x0038


	//----- nvinfo : EIATTR_PARAM_CBANK
	.align		4
        /*00a0*/ 	.byte	0x04, 0x0a
        /*00a2*/ 	.short	(.L_116 - .L_115)
	.align		4
.L_115:
        /*00a4*/ 	.word	index@(.nv.constant0._Z15SLPAListener2_2PiP7triplesiS_S_P17curandStateXORWOWm)
        /*00a8*/ 	.short	0x0380
        /*00aa*/ 	.short	0x0038


	//----- nvinfo : EIATTR_SW_WAR
	.align		4
.L_116:
        /*00ac*/ 	.byte	0x04, 0x36
        /*00ae*/ 	.short	(.L_118 - .L_117)
.L_117:
        /*00b0*/ 	.word	0x00000008
.L_118:


//--------------------- .nv.info._Z15SLPAListener2_1PiP7triplesiS_S_ --------------------------
	.section	.nv.info._Z15SLPAListener2_1PiP7triplesiS_S_,"",@"SHT_CUDA_INFO"
	.sectionflags	@""
	.align	4


	//----- nvinfo : EIATTR_CUDA_API_VERSION
	.align		4
        /*0000*/ 	.byte	0x04, 0x37
        /*0002*/ 	.short	(.L_120 - .L_119)
.L_119:
        /*0004*/ 	.word	0x00000082


	//----- nvinfo : EIATTR_KPARAM_INFO
	.align		4
.L_120:
        /*0008*/ 	.byte	0x04, 0x17
        /*000a*/ 	.short	(.L_122 - .L_121)
.L_121:
        /*000c*/ 	.word	0x00000000
        /*0010*/ 	.short	0x0004
        /*0012*/ 	.short	0x0020
        /*0014*/ 	.byte	0x00, 0xf5, 0x21, 0x00


	//----- nvinfo : EIATTR_KPARAM_INFO
	.align		4
.L_122:
        /*0018*/ 	.byte	0x04, 0x17
        /*001a*/ 	.short	(.L_124 - .L_123)
.L_123:
        /*001c*/ 	.word	0x00000000
        /*0020*/ 	.short	0x0003
        /*0022*/ 	.short	0x0018
        /*0024*/ 	.byte	0x00, 0xf5, 0x21, 0x00


	//----- nvinfo : EIATTR_KPARAM_INFO
	.align		4
.L_124:
        /*0028*/ 	.byte	0x04, 0x17
        /*002a*/ 	.short	(.L_126 - .L_125)
.L_125:
        /*002c*/ 	.word	0x00000000
        /*0030*/ 	.short	0x0002
        /*0032*/ 	.short	0x0010
        /*0034*/ 	.byte	0x00, 0xf0, 0x11, 0x00


	//----- nvinfo : EIATTR_KPARAM_INFO
	.align		4
.L_126:
        /*0038*/ 	.byte	0x04, 0x17
        /*003a*/ 	.short	(.L_128 - .L_127)
.L_127:
        /*003c*/ 	.word	0x00000000
        /*0040*/ 	.short	0x0001
        /*0042*/ 	.short	0x0008
        /*0044*/ 	.byte	0x00, 0xf5, 0x21, 0x00


	//----- nvinfo : EIATTR_KPARAM_INFO
	.align		4
.L_128:
        /*0048*/ 	.byte	0x04, 0x17
        /*004a*/ 	.short	(.L_130 - .L_129)
.L_129:
        /*004c*/ 	.word	0x00000000
        /*0050*/ 	.short	0x0000
        /*0052*/ 	.short	0x0000
        /*0054*/ 	.byte	0x00, 0xf5, 0x21, 0x00


	//----- nvinfo : EIATTR_SPARSE_MMA_MASK
	.align		4
.L_130:
        /*0058*/ 	.byte	0x03, 0x50
        /*005a*/ 	.short	0x0000


	//----- nvinfo : EIATTR_MAXREG_COUNT
	.align		4
        /*005c*/ 	.byte	0x03, 0x1b
        /*005e*/ 	.short	0x00ff


	//----- nvinfo : EIATTR_MERCURY_ISA_VERSION
	.align		4
        /*0060*/ 	.byte	0x03, 0x5f
        /*0062*/ 	.short	0x0101


	//----- nvinfo : EIATTR_VRC_CTA_INIT_COUNT
	.align		4
        /*0064*/ 	.byte	0x02, 0x4a
	.zero		1
	.zero		1


	//----- nvinfo : EIATTR_EXIT_INSTR_OFFSETS
	.align		4
        /*0068*/ 	.byte	0x04, 0x1c
        /*006a*/ 	.short	(.L_132 - .L_131)


	//   ....[0]....
.L_131:
        /*006c*/ 	.word	0x000000b0


	//   ....[1]....
        /*0070*/ 	.word	0x00000420


	//----- nvinfo : EIATTR_CRS_STACK_SIZE
	.align		4
.L_132:
        /*0074*/ 	.byte	0x04, 0x1e
        /*0076*/ 	.short	(.L_134 - .L_133)
.L_133:
        /*0078*/ 	.word	0x00000000


	//----- nvinfo : EIATTR_CBANK_PARAM_SIZE
	.align		4
.L_134:
        /*007c*/ 	.byte	0x03, 0x19
        /*007e*/ 	.short	0x0028


	//----- nvinfo : EIATTR_PARAM_CBANK
	.align		4
        /*0080*/ 	.byte	0x04, 0x0a
        /*0082*/ 	.short	(.L_136 - .L_135)
	.align		4
.L_135:
        /*0084*/ 	.word	index@(.nv.constant0._Z15SLPAListener2_1PiP7triplesiS_S_)
        /*0088*/ 	.short	0x0380
        /*008a*/ 	.short	0x0028


	//----- nvinfo : EIATTR_SW_WAR
	.align		4
.L_136:
        /*008c*/ 	.byte	0x04, 0x36
        /*008e*/ 	.short	(.L_138 - .L_137)
.L_137:
        /*0090*/ 	.word	0x00000008
.L_138:


//--------------------- .nv.info._Z13SLPAListener2PiS_S_P7triplesiS_ --------------------------
	.section	.nv.info._Z13SLPAListener2PiS_S_P7triplesiS_,"",@"SHT_CUDA_INFO"
	.sectionflags	@""
	.align	4


	//----- nvinfo : EIATTR_CUDA_API_VERSION
	.align		4
        /*0000*/ 	.byte	0x04, 0x37
        /*0002*/ 	.short	(.L_140 - .L_139)
.L_139:
        /*0004*/ 	.word	0x00000082


	//----- nvinfo : EIATTR_KPARAM_INFO
	.align		4
.L_140:
        /*0008*/ 	.byte	0x04, 0x17
        /*000a*/ 	.short	(.L_142 - .L_141)
.L_141:
        /*000c*/ 	.word	0x00000000
        /*0010*/ 	.short	0x0005
        /*0012*/ 	.short	0x0028
        /*0014*/ 	.byte	0x00, 0xf5, 0x21, 0x00


	//----- nvinfo : EIATTR_KPARAM_INFO
	.align		4
.L_142:
        /*0018*/ 	.byte	0x04, 0x17
        /*001a*/ 	.short	(.L_144 - .L_143)
.L_143:
        /*001c*/ 	.word	0x00000000
        /*0020*/ 	.short	0x0004
        /*0022*/ 	.short	0x0020
        /*0024*/ 	.byte	0x00, 0xf0, 0x11, 0x00


	//----- nvinfo : EIATTR_KPARAM_INFO
	.align		4
.L_144:
        /*0028*/ 	.byte	0x04, 0x17
        /*002a*/ 	.short	(.L_146 - .L_145)
.L_145:
        /*002c*/ 	.word	0x00000000
        /*0030*/ 	.short	0x0003
        /*0032*/ 	.short	0x0018
        /*0034*/ 	.byte	0x00, 0xf5, 0x21, 0x00


	//----- nvinfo : EIATTR_KPARAM_INFO
	.align		4
.L_146:
        /*0038*/ 	.byte	0x04, 0x17
        /*003a*/ 	.short	(.L_148 - .L_147)
.L_147:
        /*003c*/ 	.word	0x00000000
        /*0040*/ 	.short	0x0002
        /*0042*/ 	.short	0x0010
        /*0044*/ 	.byte	0x00, 0xf5, 0x21, 0x00


	//----- nvinfo : EIATTR_KPARAM_INFO
	.align		4
.L_148:
        /*0048*/ 	.byte	0x04, 0x17
        /*004a*/ 	.short	(.L_150 - .L_149)
.L_149:
        /*004c*/ 	.word	0x00000000
        /*0050*/ 	.short	0x0001
        /*0052*/ 	.short	0x0008
        /*0054*/ 	.byte	0x00, 0xf5, 0x21, 0x00


	//----- nvinfo : EIATTR_KPARAM_INFO
	.align		4
.L_150:
        /*0058*/ 	.byte	0x04, 0x17
        /*005a*/ 	.short	(.L_152 - .L_151)
.L_151:
        /*005c*/ 	.word	0x00000000
        /*0060*/ 	.short	0x0000
        /*0062*/ 	.short	0x0000
        /*0064*/ 	.byte	0x00, 0xf5, 0x21, 0x00


	//----- nvinfo : EIATTR_SPARSE_MMA_MASK
	.align		4
.L_152:
        /*0068*/ 	.byte	0x03, 0x50
        /*006a*/ 	.short	0x0000


	//----- nvinfo : EIATTR_MAXREG_COUNT
	.align		4
        /*006c*/ 	.byte	0x03, 0x1b
        /*006e*/ 	.short	0x00ff


	//----- nvinfo : EIATTR_MERCURY_ISA_VERSION
	.align		4
        /*0070*/ 	.byte	0x03, 0x5f
        /*0072*/ 	.short	0x0101


	//----- nvinfo : EIATTR_VRC_CTA_INIT_COUNT
	.align		4
        /*0074*/ 	.byte	0x02, 0x4a
	.zero		1
	.zero		1


	//----- nvinfo : EIATTR_EXIT_INSTR_OFFSETS
	.align		4
        /*0078*/ 	.byte	0x04, 0x1c
        /*007a*/ 	.short	(.L_154 - .L_153)


	//   ....[0]....
.L_153:
        /*007c*/ 	.word	0x000000b0


	//   ....[1]....
        /*0080*/ 	.word	0x000002f0


	//----- nvinfo : EIATTR_CRS_STACK_SIZE
	.align		4
.L_154:
        /*0084*/ 	.byte	0x04, 0x1e
        /*0086*/ 	.short	(.L_156 - .L_155)
.L_155:
        /*0088*/ 	.word	0x00000000


	//----- nvinfo : EIATTR_CBANK_PARAM_SIZE
	.align		4
.L_156:
        /*008c*/ 	.byte	0x03, 0x19
        /*008e*/ 	.short	0x0030


	//----- nvinfo : EIATTR_PARAM_CBANK
	.align		4
        /*0090*/ 	.byte	0x04, 0x0a
        /*0092*/ 	.short	(.L_158 - .L_157)
	.align		4
.L_157:
        /*0094*/ 	.word	index@(.nv.constant0._Z13SLPAListener2PiS_S_P7triplesiS_)
        /*0098*/ 	.short	0x0380
        /*009a*/ 	.short	0x0030


	//----- nvinfo : EIATTR_SW_WAR
	.align		4
.L_158:
        /*009c*/ 	.byte	0x04, 0x36
        /*009e*/ 	.short	(.L_160 - .L_159)
.L_159:
        /*00a0*/ 	.word	0x00000008
.L_160:


//--------------------- .nv.info._Z13SLPAListener1PiS_S_P7triplesS_i --------------------------
	.section	.nv.info._Z13SLPAListener1PiS_S_P7triplesS_i,"",@"SHT_CUDA_INFO"
	.sectionflags	@""
	.align	4


	//----- nvinfo : EIATTR_CUDA_API_VERSION
	.align		4
        /*0000*/ 	.byte	0x04, 0x37
        /*0002*/ 	.short	(.L_162 - .L_161)
.L_161:
        /*0004*/ 	.word	0x00000082


	//----- nvinfo : EIATTR_KPARAM_INFO
	.align		4
.L_162:
        /*0008*/ 	.byte	0x04, 0x17
        /*000a*/ 	.short	(.L_164 - .L_163)
.L_163:
        /*000c*/ 	.word	0x00000000
        /*0010*/ 	.short	0x0005
        /*0012*/ 	.short	0x0028
        /*0014*/ 	.byte	0x00, 0xf0, 0x11, 0x00


	//----- nvinfo : EIATTR_KPARAM_INFO
	.align		4
.L_164:
        /*0018*/ 	.byte	0x04, 0x17
        /*001a*/ 	.short	(.L_166 - .L_165)
.L_165:
        /*001c*/ 	.word	0x00000000
        /*0020*/ 	.short	0x0004
        /*0022*/ 	.short	0x0020
        /*0024*/ 	.byte	0x00, 0xf5, 0x21, 0x00


	//----- nvinfo : EIATTR_KPARAM_INFO
	.align		4
.L_166:
        /*0028*/ 	.byte	0x04, 0x17
        /*002a*/ 	.short	(.L_168 - .L_167)
.L_167:
        /*002c*/ 	.word	0x00000000
        /*0030*/ 	.short	0x0003
        /*0032*/ 	.short	0x0018
        /*0034*/ 	.byte	0x00, 0xf5, 0x21, 0x00


	//----- nvinfo : EIATTR_KPARAM_INFO
	.align		4
.L_168:
        /*0038*/ 	.byte	0x04, 0x17
        /*003a*/ 	.short	(.L_170 - .L_169)
.L_169:
        /*003c*/ 	.word	0x00000000
        /*0040*/ 	.short	0x0002
        /*0042*/ 	.short	0x0010
        /*0044*/ 	.byte	0x00, 0xf5, 0x21, 0x00


	//----- nvinfo : EIATTR_KPARAM_INFO
	.align		4
.L_170:
        /*0048*/ 	.byte	0x04, 0x17
        /*004a*/ 	.short	(.L_172 - .L_171)
.L_171:
        /*004c*/ 	.word	0x00000000
        /*0050*/ 	.short	0x0001
        /*0052*/ 	.short	0x0008
        /*0054*/ 	.byte	0x00, 0xf5, 0x21, 0x00


	//----- nvinfo : EIATTR_KPARAM_INFO
	.align		4
.L_172:
        /*0058*/ 	.byte	0x04, 0x17
        /*005a*/ 	.short	(.L_174 - .L_173)
.L_173:
        /*005c*/ 	.word	0x00000000
        /*0060*/ 	.short	0x0000
        /*0062*/ 	.short	0x0000
        /*0064*/ 	.byte	0x00, 0xf5, 0x21, 0x00


	//----- nvinfo : EIATTR_SPARSE_MMA_MASK
	.align		4
.L_174:
        /*0068*/ 	.byte	0x03, 0x50
        /*006a*/ 	.short	0x0000


	//----- nvinfo : EIATTR_MAXREG_COUNT
	.align		4
        /*006c*/ 	.byte	0x03, 0x1b
        /*006e*/ 	.short	0x00ff


	//----- nvinfo : EIATTR_MERCURY_ISA_VERSION
	.align		4
        /*0070*/ 	.byte	0x03, 0x5f
        /*0072*/ 	.short	0x0101


	//----- nvinfo : EIATTR_VRC_CTA_INIT_COUNT
	.align		4
        /*0074*/ 	.byte	0x02, 0x4a
	.zero		1
	.zero		1


	//----- nvinfo : EIATTR_EXIT_INSTR_OFFSETS
	.align		4
        /*0078*/ 	.byte	0x04, 0x1c
        /*007a*/ 	.short	(.L_176 - .L_175)


	//   ....[0]....
.L_175:
        /*007c*/ 	.word	0x000000b0


	//   ....[1]....
        /*0080*/ 	.word	0x00000d80


	//----- nvinfo : EIATTR_CRS_STACK_SIZE
	.align		4
.L_176:
        /*0084*/ 	.byte	0x04, 0x1e
        /*0086*/ 	.short	(.L_178 - .L_177)
.L_177:
        /*0088*/ 	.word	0x00000000


	//----- nvinfo : EIATTR_CBANK_PARAM_SIZE
	.align		4
.L_178:
        /*008c*/ 	.byte	0x03, 0x19
        /*008e*/ 	.short	0x002c


	//----- nvinfo : EIATTR_PARAM_CBANK
	.align		4
        /*0090*/ 	.byte	0x04, 0x0a
        /*0092*/ 	.short	(.L_180 - .L_179)
	.align		4
.L_179:
        /*0094*/ 	.word	index@(.nv.constant0._Z13SLPAListener1PiS_S_P7triplesS_i)
        /*0098*/ 	.short	0x0380
        /*009a*/ 	.short	0x002c


	//----- nvinfo : EIATTR_SW_WAR
	.align		4
.L_180:
        /*009c*/ 	.byte	0x04, 0x36
        /*009e*/ 	.short	(.L_182 - .L_181)
.L_181:
        /*00a0*/ 	.word	0x00000008
.L_182:


//--------------------- .nv.info._Z11SLPASpeakerPiS_S_S_S_P7triplesS1_iiP17curandStateXORWOWm --------------------------
	.section	.nv.info._Z11SLPASpeakerPiS_S_S_S_P7triplesS1_iiP17curandStateXORWOWm,"",@"SHT_CUDA_INFO"
	.sectionflags	@""
	.align	4


	//----- nvinfo : EIATTR_CUDA_API_VERSION
	.align		4
        /*0000*/ 	.byte	0x04, 0x37
        /*0002*/ 	.short	(.L_184 - .L_183)
.L_183:
        /*0004*/ 	.word	0x00000082


	//----- nvinfo : EIATTR_KPARAM_INFO
	.align		4
.L_184:
        /*0008*/ 	.byte	0x04, 0x17
        /*000a*/ 	.short	(.L_186 - .L_185)
.L_185:
        /*000c*/ 	.word	0x00000000
        /*0010*/ 	.short	0x000a
        /*0012*/ 	.short	0x0048
        /*0014*/ 	.byte	0x00, 0xf0, 0x21, 0x00


	//----- nvinfo : EIATTR_KPARAM_INFO
	.align		4
.L_186:
        /*0018*/ 	.byte	0x04, 0x17
        /*001a*/ 	.short	(.L_188 - .L_187)
.L_187:
        /*001c*/ 	.word	0x00000000
        /*0020*/ 	.short	0x0009
        /*0022*/ 	.short	0x0040
        /*0024*/ 	.byte	0x00, 0xf5, 0x21, 0x00


	//----- nvinfo : EIATTR_KPARAM_INFO
	.align		4
.L_188:
        /*0028*/ 	.byte	0x04, 0x17
        /*002a*/ 	.short	(.L_190 - .L_189)
.L_189:
        /*002c*/ 	.word	0x00000000
        /*0030*/ 	.short	0x0008
        /*0032*/ 	.short	0x003c
        /*0034*/ 	.byte	0x00, 0xf0, 0x11, 0x00


	//----- nvinfo : EIATTR_KPARAM_INFO
	.align		4
.L_190:
        /*0038*/ 	.byte	0x04, 0x17
        /*003a*/ 	.short	(.L_192 - .L_191)
.L_191:
        /*003c*/ 	.word	0x00000000
        /*0040*/ 	.short	0x0007
        /*0042*/ 	.short	0x0038
        /*0044*/ 	.byte	0x00, 0xf0, 0x11, 0x00


	//----- nvinfo : EIATTR_KPARAM_INFO
	.align		4
.L_192:
        /*0048*/ 	.byte	0x04, 0x17
        /*004a*/ 	.short	(.L_194 - .L_193)
.L_193:
        /*004c*/ 	.word	0x00000000
        /*0050*/ 	.short	0x0006
        /*0052*/ 	.short	0x0030
        /*0054*/ 	.byte	0x00, 0xf5, 0x21, 0x00


	//----- nvinfo : EIATTR_KPARAM_INFO
	.align		4
.L_194:
        /*0058*/ 	.byte	0x04, 0x17
        /*005a*/ 	.short	(.L_196 - .L_195)
.L_195:
        /*005c*/ 	.word	0x00000000
        /*0060*/ 	.short	0x0005
        /*0062*/ 	.short	0x0028
        /*0064*/ 	.byte	0x00, 0xf5, 0x21, 0x00


	//----- nvinfo : EIATTR_KPARAM_INFO
	.align		4
.L_196:
        /*0068*/ 	.byte	0x04, 0x17
        /*006a*/ 	.short	(.L_198 - .L_197)
.L_197:
        /*006c*/ 	.word	0x00000000
        /*0070*/ 	.short	0x0004
        /*0072*/ 	.short	0x0020
        /*0074*/ 	.byte	0x00, 0xf5, 0x21, 0x00


	//----- nvinfo : EIATTR_KPARAM_INFO
	.align		4
.L_198:
        /*0078*/ 	.byte	0x04, 0x17
        /*007a*/ 	.short	(.L_200 - .L_199)
.L_199:
        /*007c*/ 	.word	0x00000000
        /*0080*/ 	.short	0x0003
        /*0082*/ 	.short	0x0018
        /*0084*/ 	.byte	0x00, 0xf5, 0x21, 0x00


	//----- nvinfo : EIATTR_KPARAM_INFO
	.align		4
.L_200:
        /*0088*/ 	.byte	0x04, 0x17
        /*008a*/ 	.short	(.L_202 - .L_201)
.L_201:
        /*008c*/ 	.word	0x00000000
        /*0090*/ 	.short	0x0002
        /*0092*/ 	.short	0x0010
        /*0094*/ 	.byte	0x00, 0xf5, 0x21, 0x00


	//----- nvinfo : EIATTR_KPARAM_INFO
	.align		4
.L_202:
        /*0098*/ 	.byte	0x04, 0x17
        /*009a*/ 	.short	(.L_204 - .L_203)
.L_203:
        /*009c*/ 	.word	0x00000000
        /*00a0*/ 	.short	0x0001
        /*00a2*/ 	.short	0x0008
        /*00a4*/ 	.byte	0x00, 0xf5, 0x21, 0x00


	//----- nvinfo : EIATTR_KPARAM_INFO
	.align		4
.L_204:
        /*00a8*/ 	.byte	0x04, 0x17
        /*00aa*/ 	.short	(.L_206 - .L_205)
.L_205:
        /*00ac*/ 	.word	0x00000000
        /*00b0*/ 	.short	0x0000
        /*00b2*/ 	.short	0x0000
        /*00b4*/ 	.byte	0x00, 0xf5, 0x21, 0x00


	//----- nvinfo : EIATTR_SPARSE_MMA_MASK
	.align		4
.L_206:
        /*00b8*/ 	.byte	0x03, 0x50
        /*00ba*/ 	.short	0x0000


	//----- nvinfo : EIATTR_MAXREG_COUNT
	.align		4
        /*00bc*/ 	.byte	0x03, 0x1b
        /*00be*/ 	.short	0x00ff


	//----- nvinfo : EIATTR_MERCURY_ISA_VERSION
	.align		4
        /*00c0*/ 	.byte	0x03, 0x5f
        /*00c2*/ 	.short	0x0101


	//----- nvinfo : EIATTR_VRC_CTA_INIT_COUNT
	.align		4
        /*00c4*/ 	.byte	0x02, 0x4a
	.zero		1
	.zero		1


	//----- nvinfo : EIATTR_EXIT_INSTR_OFFSETS
	.align		4
        /*00c8*/ 	.byte	0x04, 0x1c
        /*00ca*/ 	.short	(.L_208 - .L_207)


	//   ....[0]....
.L_207:
        /*00cc*/ 	.word	0x000000b0


	//   ....[1]....
        /*00d0*/ 	.word	0x00000950


	//----- nvinfo : EIATTR_CRS_STACK_SIZE
	.align		4
.L_208:
        /*00d4*/ 	.byte	0x04, 0x1e
        /*00d6*/ 	.short	(.L_210 - .L_209)
.L_209:
        /*00d8*/ 	.word	0x00000000


	//----- nvinfo : EIATTR_CBANK_PARAM_SIZE
	.align		4
.L_210:
        /*00dc*/ 	.byte	0x03, 0x19
        /*00de*/ 	.short	0x0050


	//----- nvinfo : EIATTR_PARAM_CBANK
	.align		4
        /*00e0*/ 	.byte	0x04, 0x0a
        /*00e2*/ 	.short	(.L_212 - .L_211)
	.align		4
.L_211:
        /*00e4*/ 	.word	index@(.nv.constant0._Z11SLPASpeakerPiS_S_S_S_P7triplesS1_iiP17curandStateXORWOWm)
        /*00e8*/ 	.short	0x0380
        /*00ea*/ 	.short	0x0050


	//----- nvinfo : EIATTR_SW_WAR
	.align		4
.L_212:
        /*00ec*/ 	.byte	0x04, 0x36
        /*00ee*/ 	.short	(.L_214 - .L_213)
.L_213:
        /*00f0*/ 	.word	0x00000008
.L_214:


//--------------------- .nv.callgraph             --------------------------
	.section	.nv.callgraph,"",@"SHT_CUDA_CALLGRAPH"
	.align	4
	.sectionentsize	8
	.align		4
        /*0000*/ 	.word	0x00000000
	.align		4
        /*0004*/ 	.word	0xffffffff
	.align		4
        /*0008*/ 	.word	0x00000000
	.align		4
        /*000c*/ 	.word	0xfffffffe
	.align		4
        /*0010*/ 	.word	0x00000000
	.align		4
        /*0014*/ 	.word	0xfffffffd
	.align		4
        /*0018*/ 	.word	0x00000000
	.align		4
        /*001c*/ 	.word	0xfffffffc


//--------------------- .nv.constant4             --------------------------
	.section	.nv.constant4,"a",@progbits
	.align	8
	.align		8
.nv.constant4:
        /*0000*/ 	.dword	precalc_xorwow_matrix
	.align		8
        /*0008*/ 	.dword	precalc_xorwow_offset_matrix
	.align		8
        /*0010*/ 	.dword	mrg32k3aM1
	.align		8
        /*0018*/ 	.dword	mrg32k3aM2
	.align		8
        /*0020*/ 	.dword	mrg32k3aM1SubSeq
	.align		8
        /*0028*/ 	.dword	mrg32k3aM2SubSeq
	.align		8
        /*0030*/ 	.dword	mrg32k3aM1Seq
	.align		8
        /*0038*/ 	.dword	mrg32k3aM2Seq


//--------------------- .nv.constant3             --------------------------
	.section	.nv.constant3,"a",@progbits
	.align	8
.nv.constant3:
	.type		__cr_lgamma_table,@object
	.size		__cr_lgamma_table,(.L_8 - __cr_lgamma_table)
__cr_lgamma_table:
        /*0000*/ 	.byte	0x00, 0x00, 0x00, 0x00, 0x00, 0x00, 0x00, 0x00, 0x00, 0x00, 0x00, 0x00, 0x00, 0x00, 0x00, 0x00
        /*0010*/ 	.byte	0xef, 0x39, 0xfa, 0xfe, 0x42, 0x2e, 0xe6, 0x3f, 0x02, 0x20, 0x2a, 0xfa, 0x0b, 0xab, 0xfc, 0x3f
        /*0020*/ 	.byte	0xf9, 0x2c, 0x92, 0x7c, 0xa7, 0x6c, 0x09, 0x40, 0xc9, 0x79, 0x44, 0x3c, 0x64, 0x26, 0x13, 0x40
        /*0030*/ 	.byte	0xca, 0x01, 0xcf, 0x3a, 0x27, 0x51, 0x1a, 0x40, 0x30, 0xcc, 0x2d, 0xf3, 0xe1, 0x0c, 0x21, 0x40
        /*0040*/ 	.byte	0x0d, 0xb7, 0xfc, 0x82, 0x8e, 0x35, 0x25, 0x40
.L_8:


//--------------------- .text._Z15SLPAPostProcessP7triplesiif --------------------------
	.section	.text._Z15SLPAPostProcessP7triplesiif,"ax",@progbits
	.align	128
        .global         _Z15SLPAPostProcessP7triplesiif
        .type           _Z15SLPAPostProcessP7triplesiif,@function
        .size           _Z15SLPAPostProcessP7triplesiif,(.L_x_71 - _Z15SLPAPostProcessP7triplesiif)
        .other          _Z15SLPAPostProcessP7triplesiif,@"STO_CUDA_ENTRY STV_DEFAULT"
_Z15SLPAPostProcessP7triplesiif:
.text._Z15SLPAPostProcessP7triplesiif:
[----:B------:R-:W-:Y:S01]  /*0000*/  LDC R1, c[0x0][0x37c] ;  /* 0x0000df00ff017b82 */ /* 0x000fe20000000800 */
[----:B------:R-:W0:Y:S07]  /*0010*/  S2R R3, SR_CTAID.X ;  /* 0x0000000000037919 */ /* 0x000e2e0000002500 */
[----:B------:R-:W1:Y:S01]  /*0020*/  LDC R2, c[0x0][0x388] ;  /* 0x0000e200ff027b82 */ /* 0x000e620000000800 */
[----:B------:R-:W0:Y:S01]  /*0030*/  LDCU UR4, c[0x0][0x360] ;  /* 0x00006c00ff0477ac */ /* 0x000e220008000800 */
[----:B------:R-:W0:Y:S02]  /*0040*/  S2R R0, SR_TID.X ;  /* 0x0000000000007919 */ /* 0x000e240000002100 */
[----:B0-----:R-:W-:-:S02]  /*0050*/  IMAD R3, R3, UR4, R0 ;  /* 0x0000000403037c24 */ /* 0x001fc4000f8e0200 */
[----:B-1----:R-:W-:-:S05]  /*0060*/  IMAD R0, R2, R2, RZ ;  /* 0x0000000202007224 */ /* 0x002fca00078e02ff */
[----:B------:R-:W-:-:S13]  /*0070*/  ISETP.GE.AND P0, PT, R3, R0, PT ;  /* 0x000000000300720c */ /* 0x000fda0003f06270 */
[----:B------:R-:W-:Y:S05]  /*0080*/  @P0 EXIT ;  /* 0x000000000000094d */ /* 0x000fea0003800000 */
[----:B------:R-:W-:Y:S01]  /*0090*/  VIADDMNMX R2, R3, 0x500, R0, !PT ;  /* 0x0000050003027846 */ /* 0x000fe20007800100 */
[----:B------:R-:W0:Y:S01]  /*00a0*/  LDCU UR4, c[0x0][0x38c] ;  /* 0x00007180ff0477ac */ /* 0x000e220008000800 */
[----:B------:R-:W1:Y:S01]  /*00b0*/  LDC.64 R10, c[0x0][0x380] ;  /* 0x0000e000ff0a7b82 */ /* 0x000e620000000a00 */
[----:B------:R-:W-:Y:S01]  /*00c0*/  HFMA2 R5, -RZ, RZ, 0, 0 ;  /* 0x00000000ff057431 */ /* 0x000fe200000001ff */
[----:B------:R-:W-:Y:S01]  /*00d0*/  BSSY.RECONVERGENT B0, `(.L_x_0) ;  /* 0x0000025000007945 */ /* 0x000fe20003800200 */
[----:B------:R-:W-:Y:S01]  /*00e0*/  IMAD.IADD R2, R2, 0x1, -R3 ;  /* 0x0000000102027824 */ /* 0x000fe200078e0a03 */
[----:B------:R-:W2:Y:S03]  /*00f0*/  LDCU UR5, c[0x0][0x390] ;  /* 0x00007200ff0577ac */ /* 0x000ea60008000800 */
[C---:B------:R-:W-:Y:S01]  /*0100*/  VIADD R4, R2.reuse, 0xfffffb00 ;  /* 0xfffffb0002047836 */ /* 0x040fe20000000000 */
[----:B------:R-:W3:Y:S01]  /*0110*/  LDCU.64 UR6, c[0x0][0x358] ;  /* 0x00006b00ff0677ac */ /* 0x000ee20008000a00 */
[----:B------:R-:W-:-:S03]  /*0120*/  VIADD R2, R2, 0xfffffaff ;  /* 0xfffffaff02027836 */ /* 0x000fc60000000000 */
[----:B------:R-:W-:-:S13]  /*0130*/  ISETP.NE.AND P0, PT, R4, RZ, PT ;  /* 0x000000ff0400720c */ /* 0x000fda0003f05270 */
[----:B------:R-:W-:-:S05]  /*0140*/  @!P0 IADD3 R2, PT, PT, R4, RZ, RZ ;  /* 0x000000ff04028210 */ /* 0x000fca0007ffe0ff */
[----:B------:R-:W-:-:S05]  /*0150*/  IMAD.HI.U32 R2, R2, -0x33333333, RZ ;  /* 0xcccccccd02027827 */ /* 0x000fca00078e00ff */
[----:B------:R-:W-:Y:S02]  /*0160*/  SHF.R.U32.HI R4, RZ, 0xa, R2 ;  /* 0x0000000aff047819 */ /* 0x000fe40000011602 */
[----:B------:R-:W-:-:S03]  /*0170*/  LEA.HI R6, R2, 0x1, RZ, 0x16 ;  /* 0x0000000102067811 */ /* 0x000fc600078fb0ff */
[----:B------:R-:W-:Y:S02]  /*0180*/  @!P0 IMAD.MOV R6, RZ, RZ, R4 ;  /* 0x000000ffff068224 */ /* 0x000fe400078e0204 */
[----:B------:R-:W-:-:S03]  /*0190*/  IMAD.MOV.U32 R4, RZ, RZ, 0x4 ;  /* 0x00000004ff047424 */ /* 0x000fc600078e00ff */
[----:B------:R-:W-:Y:S01]  /*01a0*/  LOP3.LUT R2, R6, 0x3, RZ, 0xc0, !PT ;  /* 0x0000000306027812 */ /* 0x000fe200078ec0ff */
[----:B-1----:R-:W-:Y:S01]  /*01b0*/  IMAD.WIDE.U32 R4, R10, 0x1, R4 ;  /* 0x000000010a047825 */ /* 0x002fe200078e0004 */
[----:B------:R-:W-:Y:S02]  /*01c0*/  ISETP.GE.U32.AND P1, PT, R6, 0x3, PT ;  /* 0x000000030600780c */ /* 0x000fe40003f26070 */
[----:B------:R-:W-:Y:S02]  /*01d0*/  ISETP.NE.AND P0, PT, R2, 0x3, PT ;  /* 0x000000030200780c */ /* 0x000fe40003f05270 */
[----:B0-----:R-:W-:-:S05]  /*01e0*/  I2FP.F32.S32 R2, UR4 ;  /* 0x0000000400027c45 */ /* 0x001fca0008201400 */
[----:B--2---:R-:W-:-:S06]  /*01f0*/  FMUL R2, R2, UR5 ;  /* 0x0000000502027c20 */ /* 0x004fcc0008400000 */
[----:B------:R-:W0:Y:S01]  /*0200*/  F2I.TRUNC.NTZ R2, R2 ;  /* 0x0000000200027305 */ /* 0x000e22000020f100 */
[----:B---3--:R-:W-:Y:S05]  /*0210*/  @!P0 BRA `(.L_x_1) ;  /* 0x0000000000408947 */ /* 0x008fea0003800000 */
[----:B------:R-:W-:Y:S02]  /*0220*/  VIADD R6, R6, 0x1 ;  /* 0x0000000106067836 */ /* 0x000fe40000000000 */
[----:B------:R-:W-:-:S03]  /*0230*/  IMAD.IADD R11, R5, 0x1, R11 ;  /* 0x00000001050b7824 */ /* 0x000fc600078e020b */
[----:B------:R-:W-:-:S04]  /*0240*/  LOP3.LUT R6, R6, 0x3, RZ, 0xc0, !PT ;  /* 0x0000000306067812 */ /* 0x000fc800078ec0ff */
[----:B------:R-:W-:-:S07]  /*0250*/  IADD3 R8, PT, PT, -R6, RZ, RZ ;  /* 0x000000ff06087210 */ /* 0x000fce0007ffe1ff */
.L_x_2:
[----:B------:R-:W-:Y:S02]  /*0260*/  IMAD.MOV.U32 R6, RZ, RZ, R4 ;  /* 0x000000ffff067224 */ /* 0x000fe400078e0004 */
[----:B------:R-:W-:Y:S02]  /*0270*/  IMAD.MOV.U32 R7, RZ, RZ, R11 ;  /* 0x000000ffff077224 */ /* 0x000fe400078e000b */
[----:B------:R-:W-:-:S05]  /*0280*/  IMAD.WIDE R6, R3, 0xc, R6 ;  /* 0x0000000c03067825 */ /* 0x000fca00078e0206 */
[----:B------:R-:W0:Y:S01]  /*0290*/  LDG.E R9, desc[UR6][R6.64] ;  /* 0x0000000606097981 */ /* 0x000e22000c1e1900 */
[----:B------:R-:W-:Y:S02]  /*02a0*/  VIADD R8, R8, 0x1 ;  /* 0x0000000108087836 */ /* 0x000fe40000000000 */
[----:B------:R-:W-:Y:S01]  /*02b0*/  VIADD R3, R3, 0x500 ;  /* 0x0000050003037836 */ /* 0x000fe20000000000 */
[----:B0-----:R-:W-:-:S13]  /*02c0*/  ISETP.GE.AND P0, PT, R9, R2, PT ;  /* 0x000000020900720c */ /* 0x001fda0003f06270 */
[----:B------:R-:W-:Y:S01]  /*02d0*/  @!P0 MOV R9, 0xffffffff ;  /* 0xffffffff00098802 */ /* 0x000fe20000000f00 */
[----:B------:R1:W-:Y:S04]  /*02e0*/  @!P0 STG.E desc[UR6][R6.64], RZ ;  /* 0x000000ff06008986 */ /* 0x0003e8000c101906 */
[----:B------:R1:W-:Y:S01]  /*02f0*/  @!P0 STG.E desc[UR6][R6.64+-0x4], R9 ;  /* 0xfffffc0906008986 */ /* 0x0003e2000c101906 */
[----:B------:R-:W-:-:S13]  /*0300*/  ISETP.NE.AND P0, PT, R8, RZ, PT ;  /* 0x000000ff0800720c */ /* 0x000fda0003f05270 */
[----:B-1----:R-:W-:Y:S05]  /*0310*/  @P0 BRA `(.L_x_2) ;  /* 0xfffffffc00d00947 */ /* 0x002fea000383ffff */
.L_x_1:
[----:B------:R-:W-:Y:S05]  /*0320*/  BSYNC.RECONVERGENT B0 ;  /* 0x0000000000007941 */ /* 0x000fea0003800200 */
.L_x_0:
[----:B------:R-:W-:Y:S05]  /*0330*/  @!P1 EXIT ;  /* 0x000000000000994d */ /* 0x000fea0003800000 */
[----:B------:R-:W1:Y:S02]  /*0340*/  LDCU.64 UR4, c[0x0][0x380] ;  /* 0x00007000ff0477ac */ /* 0x000e640008000a00 */
[----:B-1----:R-:W-:-:S04]  /*0350*/  UIADD3 UR4, UP0, UPT, UR4, 0x7800, URZ ;  /* 0x0000780004047890 */ /* 0x002fc8000ff1e0ff */
[----:B------:R-:W-:-:S12]  /*0360*/  UIADD3.X UR5, UPT, UPT, URZ, UR5, URZ, UP0, !UPT ;  /* 0x00000005ff057290 */ /* 0x000fd800087fe4ff */
.L_x_3:
[----:B------:R-:W-:Y:S01]  /*0370*/  MOV R4, UR4 ;  /* 0x0000000400047c02 */ /* 0x000fe20008000f00 */
[----:B------:R-:W-:-:S04]  /*0380*/  IMAD.U32 R5, RZ, RZ, UR5 ;  /* 0x00000005ff057e24 */ /* 0x000fc8000f8e00ff */
[----:B------:R-:W-:-:S05]  /*0390*/  IMAD.WIDE R4, R3, 0xc, R4 ;  /* 0x0000000c03047825 */ /* 0x000fca00078e0204 */
[----:B------:R-:W0:Y:S04]  /*03a0*/  LDG.E R9, desc[UR6][R4.64+-0x3bfc] ;  /* 0xffc4040604097981 */ /* 0x000e28000c1e1900 */
[----:B------:R-:W2:Y:S04]  /*03b0*/  LDG.E R11, desc[UR6][R4.64+0x4] ;  /* 0x00000406040b7981 */ /* 0x000ea8000c1e1900 */
[----:B------:R-:W3:Y:S04]  /*03c0*/  LDG.E R13, desc[UR6][R4.64+0x3c04] ;  /* 0x003c0406040d7981 */ /* 0x000ee8000c1e1900 */
[----:B------:R-:W4:Y:S01]  /*03d0*/  LDG.E R7, desc[UR6][R4.64+-0x77fc] ;  /* 0xff88040604077981 */ /* 0x000f22000c1e1900 */
[----:B------:R-:W-:-:S02]  /*03e0*/  IADD3 R3, PT, PT, R3, 0x1400, RZ ;  /* 0x0000140003037810 */ /* 0x000fc40007ffe0ff */
[-C--:B0-----:R-:W-:Y:S02]  /*03f0*/  ISETP.GE.AND P1, PT, R9, R2.reuse, PT ;  /* 0x000000020900720c */ /* 0x081fe40003f26270 */
[-C--:B--2---:R-:W-:Y:S02]  /*0400*/  ISETP.GE.AND P2, PT, R11, R2.reuse, PT ;  /* 0x000000020b00720c */ /* 0x084fe40003f46270 */
[-C--:B---3--:R-:W-:Y:S02]  /*0410*/  ISETP.GE.AND P3, PT, R13, R2.reuse, PT ;  /* 0x000000020d00720c */ /* 0x088fe40003f66270 */
[----:B----4-:R-:W-:-:S07]  /*0420*/  ISETP.GE.AND P0, PT, R7, R2, PT ;  /* 0x000000020700720c */ /* 0x010fce0003f06270 */
[----:B------:R-:W-:Y:S02]  /*0430*/  @!P1 MOV R9, 0xffffffff ;  /* 0xffffffff00099802 */ /* 0x000fe40000000f00 */
[----:B------:R-:W-:Y:S02]  /*0440*/  @!P2 IMAD.MOV.U32 R11, RZ, RZ, -0x1 ;  /* 0xffffffffff0ba424 */ /* 0x000fe400078e00ff */
[----:B------:R-:W-:Y:S01]  /*0450*/  @!P3 IMAD.MOV.U32 R13, RZ, RZ, -0x1 ;  /* 0xffffffffff0db424 */ /* 0x000fe200078e00ff */
[----:B------:R1:W-:Y:S01]  /*0460*/  @!P1 STG.E desc[UR6][R4.64+-0x3c00], R9 ;  /* 0xffc4000904009986 */ /* 0x0003e2000c101906 */
[----:B------:R-:W-:-:S03]  /*0470*/  @!P0 IMAD.MOV.U32 R7, RZ, RZ, -0x1 ;  /* 0xffffffffff078424 */ /* 0x000fc600078e00ff */
[----:B------:R1:W-:Y:S04]  /*0480*/  @!P2 STG.E desc[UR6][R4.64], R11 ;  /* 0x0000000b0400a986 */ /* 0x0003e8000c101906 */
[----:B------:R1:W-:Y:S04]  /*0490*/  @!P1 STG.E desc[UR6][R4.64+-0x3bfc], RZ ;  /* 0xffc404ff04009986 */ /* 0x0003e8000c101906 */
[----:B------:R1:W-:Y:S04]  /*04a0*/  @!P2 STG.E desc[UR6][R4.64+0x4], RZ ;  /* 0x000004ff0400a986 */ /* 0x0003e8000c101906 */
[----:B------:R1:W-:Y:S04]  /*04b0*/  @!P3 STG.E desc[UR6][R4.64+0x3c04], RZ ;  /* 0x003c04ff0400b986 */ /* 0x0003e8000c101906 */
[----:B------:R1:W-:Y:S04]  /*04c0*/  @!P3 STG.E desc[UR6][R4.64+0x3c00], R13 ;  /* 0x003c000d0400b986 */ /* 0x0003e8000c101906 */
[----:B------:R1:W-:Y:S04]  /*04d0*/  @!P0 STG.E desc[UR6][R4.64+-0x7800], R7 ;  /* 0xff88000704008986 */ /* 0x0003e8000c101906 */
[----:B------:R1:W-:Y:S01]  /*04e0*/  @!P0 STG.E desc[UR6][R4.64+-0x77fc], RZ ;  /* 0xff8804ff04008986 */ /* 0x0003e2000c101906 */
[----:B------:R-:W-:-:S13]  /*04f0*/  ISETP.GE.AND P0, PT, R3, R0, PT ;  /* 0x000000000300720c */ /* 0x000fda0003f06270 */
[----:B-1----:R-:W-:Y:S05]  /*0500*/  @!P0 BRA `(.L_x_3) ;  /* 0xfffffffc00988947 */ /* 0x002fea000383ffff */
[----:B------:R-:W-:Y:S05]  /*0510*/  EXIT ;  /* 0x000000000000794d */ /* 0x000fea0003800000 */
.L_x_4:
[----:B------:R-:W-:-:S00]  /*0520*/  BRA `(.L_x_4) ;  /* 0xfffffffc00fc7947 */ /* 0x000fc0000383ffff */
[----:B------:R-:W-:-:S00]  /*0530*/  NOP ;  /* 0x0000000000007918 */ /* 0x000fc00000000000 */
        /* <DEDUP_REMOVED lines=12> */
.L_x_71:


//--------------------- .text._Z13SLPAListener3PiS_S_S_P7triplesS1_ii --------------------------
	.section	.text._Z13SLPAListener3PiS_S_S_P7triplesS1_ii,"ax",@progbits
	.align	128
        .global         _Z13SLPAListener3PiS_S_S_P7triplesS1_ii
        .type           _Z13SLPAListener3PiS_S_S_P7triplesS1_ii,@function
        .size           _Z13SLPAListener3PiS_S_S_P7triplesS1_ii,(.L_x_72 - _Z13SLPAListener3PiS_S_S_P7triplesS1_ii)
        .other          _Z13SLPAListener3PiS_S_S_P7triplesS1_ii,@"STO_CUDA_ENTRY STV_DEFAULT"
_Z13SLPAListener3PiS_S_S_P7triplesS1_ii:
.text._Z13SLPAListener3PiS_S_S_P7triplesS1_ii:
[----:B------:R-:W-:Y:S01]  /*0000*/  LDC R1, c[0x0][0x37c] ;  /* 0x0000df00ff017b82 */ /* 0x000fe20000000800 */
[----:B------:R-:W0:Y:S07]  /*0010*/  S2R R0, SR_CTAID.X ;  /* 0x0000000000007919 */ /* 0x000e2e0000002500 */
[----:B------:R-:W1:Y:S01]  /*0020*/  LDC R7, c[0x0][0x3b0] ;  /* 0x0000ec00ff077b82 */ /* 0x000e620000000800 */
[----:B------:R-:W0:Y:S01]  /*0030*/  LDCU UR4, c[0x0][0x360] ;  /* 0x00006c00ff0477ac */ /* 0x000e220008000800 */
[----:B------:R-:W0:Y:S02]  /*0040*/  S2R R3, SR_TID.X ;  /* 0x0000000000037919 */ /* 0x000e240000002100 */
[----:B0-----:R-:W-:-:S05]  /*0050*/  IMAD R0, R0, UR4, R3 ;  /* 0x0000000400007c24 */ /* 0x001fca000f8e0203 */
[----:B-1----:R-:W-:-:S13]  /*0060*/  ISETP.GE.AND P0, PT, R0, R7, PT ;  /* 0x000000070000720c */ /* 0x002fda0003f06270 */
[----:B------:R-:W-:Y:S05]  /*0070*/  @P0 EXIT ;  /* 0x000000000000094d */ /* 0x000fea0003800000 */
[----:B------:R-:W-:Y:S01]  /*0080*/  ISETP.GE.AND P0, PT, R7, 0x1, PT ;  /* 0x000000010700780c */ /* 0x000fe20003f06270 */
[----:B------:R-:W0:-:S12]  /*0090*/  LDCU.64 UR4, c[0x0][0x358] ;  /* 0x00006b00ff0477ac */ /* 0x000e180008000a00 */
[----:B------:R-:W-:Y:S05]  /*00a0*/  @!P0 BRA `(.L_x_5) ;  /* 0x00000018004c8947 */ /* 0x000fea0003800000 */
[C---:B------:R-:W-:Y:S01]  /*00b0*/  LOP3.LUT R3, R7.reuse, 0x7, RZ, 0xc0, !PT ;  /* 0x0000000707037812 */ /* 0x040fe200078ec0ff */
[C---:B------:R-:W-:Y:S01]  /*00c0*/  VIADD R2, R7.reuse, 0xffffffff ;  /* 0xffffffff07027836 */ /* 0x040fe20000000000 */
[C---:B------:R-:W-:Y:S02]  /*00d0*/  LOP3.LUT R5, R7.reuse, 0x7ffffff8, RZ, 0xc0, !PT ;  /* 0x7ffffff807057812 */ /* 0x040fe400078ec0ff */
[----:B------:R-:W-:Y:S01]  /*00e0*/  LOP3.LUT R4, R7, 0x3, RZ, 0xc0, !PT ;  /* 0x0000000307047812 */ /* 0x000fe200078ec0ff */
[----:B------:R-:W-:Y:S01]  /*00f0*/  VIADD R8, R3, 0xffffffff ;  /* 0xffffffff03087836 */ /* 0x000fe20000000000 */
[C---:B------:R-:W-:Y:S02]  /*0100*/  LOP3.LUT R6, R7.reuse, 0xf, RZ, 0xc0, !PT ;  /* 0x0000000f07067812 */ /* 0x040fe400078ec0ff */
[----:B------:R-:W-:Y:S02]  /*0110*/  LOP3.LUT R7, R7, 0x7ffffff0, RZ, 0xc0, !PT ;  /* 0x7ffffff007077812 */ /* 0x000fe400078ec0ff */
[----:B------:R-:W-:-:S07]  /*0120*/  IADD3 R9, PT, PT, -R5, RZ, RZ ;  /* 0x000000ff05097210 */ /* 0x000fce0007ffe1ff */
.L_x_22:
[----:B-1----:R-:W1:Y:S01]  /*0130*/  LDC.64 R12, c[0x0][0x380] ;  /* 0x0000e000ff0c7b82 */ /* 0x002e620000000a00 */
[----:B--2---:R-:W2:Y:S01]  /*0140*/  LDCU UR6, c[0x0][0x3b0] ;  /* 0x00007600ff0677ac */ /* 0x004ea20008000800 */
[----:B------:R-:W-:Y:S01]  /*0150*/  ISETP.GE.U32.AND P0, PT, R2, 0x7, PT ;  /* 0x000000070200780c */ /* 0x000fe20003f06070 */
[----:B------:R-:W-:Y:S02]  /*0160*/  IMAD.MOV.U32 R20, RZ, RZ, RZ ;  /* 0x000000ffff147224 */ /* 0x000fe400078e00ff */
[----:B------:R-:W-:Y:S02]  /*0170*/  IMAD.MOV.U32 R10, RZ, RZ, RZ ;  /* 0x000000ffff0a7224 */ /* 0x000fe400078e00ff */
[C---:B--2---:R-:W-:Y:S02]  /*0180*/  IMAD R11, R0.reuse, UR6, RZ ;  /* 0x00000006000b7c24 */ /* 0x044fe4000f8e02ff */
[----:B-1----:R-:W-:-:S06]  /*0190*/  IMAD.WIDE R12, R0, 0x4, R12 ;  /* 0x00000004000c7825 */ /* 0x002fcc00078e020c */
[----:B----4-:R-:W-:Y:S05]  /*01a0*/  @!P0 BRA `(.L_x_6) ;  /* 0x00000004004c8947 */ /* 0x010fea0003800000 */
[----:B------:R-:W-:Y:S02]  /*01b0*/  HFMA2 R10, -RZ, RZ, 0, 0 ;  /* 0x00000000ff0a7431 */ /* 0x000fe400000001ff */
[----:B------:R-:W-:Y:S02]  /*01c0*/  IMAD.MOV.U32 R22, RZ, RZ, R11 ;  /* 0x000000ffff167224 */ /* 0x000fe400078e000b */
[----:B------:R-:W-:-:S07]  /*01d0*/  IMAD.MOV.U32 R23, RZ, RZ, R9 ;  /* 0x000000ffff177224 */ /* 0x000fce00078e0009 */
.L_x_7:
[----:B0-----:R-:W2:Y:S01]  /*01e0*/  LDG.E R21, desc[UR4][R12.64] ;  /* 0x000000040c157981 */ /* 0x001ea2000c1e1900 */
[----:B------:R-:W2:Y:S08]  /*01f0*/  LDC.64 R16, c[0x0][0x3a8] ;  /* 0x0000ea00ff107b82 */ /* 0x000eb00000000a00 */
[----:B-1----:R-:W0:Y:S02]  /*0200*/  LDC.64 R14, c[0x0][0x3a0] ;  /* 0x0000e800ff0e7b82 */ /* 0x002e240000000a00 */
[----:B0-----:R-:W-:-:S05]  /*0210*/  IMAD.WIDE R14, R22, 0xc, R14 ;  /* 0x0000000c160e7825 */ /* 0x001fca00078e020e */
[----:B------:R-:W3:Y:S04]  /*0220*/  LDG.E R19, desc[UR4][R14.64] ;  /* 0x000000040e137981 */ /* 0x000ee8000c1e1900 */
[----:B------:R-:W4:Y:S01]  /*0230*/  LDG.E R27, desc[UR4][R14.64+0xc] ;  /* 0x00000c040e1b7981 */ /* 0x000f22000c1e1900 */
[----:B--2---:R-:W-:-:S05]  /*0240*/  IMAD.WIDE R20, R21, 0xc, R16 ;  /* 0x0000000c15147825 */ /* 0x004fca00078e0210 */
[----:B------:R-:W3:Y:S02]  /*0250*/  LDG.E R24, desc[UR4][R20.64] ;  /* 0x0000000414187981 */ /* 0x000ee4000c1e1900 */
[----:B---3--:R-:W-:-:S13]  /*0260*/  ISETP.NE.AND P6, PT, R19, R24, PT ;  /* 0x000000181300720c */ /* 0x008fda0003fc5270 */
[----:B------:R-:W2:Y:S02]  /*0270*/  @!P6 LDG.E R18, desc[UR4][R14.64+0x4] ;  /* 0x000004040e12e981 */ /* 0x000ea4000c1e1900 */
[----:B--2---:R-:W-:-:S05]  /*0280*/  @!P6 IADD3 R25, PT, PT, R18, 0x1, RZ ;  /* 0x000000011219e810 */ /* 0x004fca0007ffe0ff */
[----:B------:R0:W-:Y:S04]  /*0290*/  @!P6 STG.E desc[UR4][R14.64+0x4], R25 ;  /* 0x000004190e00e986 */ /* 0x0001e8000c101904 */
[----:B------:R-:W2:Y:S04]  /*02a0*/  @!P6 LDG.E R19, desc[UR4][R12.64] ;  /* 0x000000040c13e981 */ /* 0x000ea8000c1e1900 */
[----:B0-----:R-:W3:Y:S01]  /*02b0*/  LDG.E R25, desc[UR4][R14.64+0x18] ;  /* 0x000018040e197981 */ /* 0x001ee2000c1e1900 */
[----:B--2---:R-:W-:-:S05]  /*02c0*/  @!P6 IMAD.WIDE R18, R19, 0xc, R16 ;  /* 0x0000000c1312e825 */ /* 0x004fca00078e0210 */
[----:B------:R-:W4:Y:S02]  /*02d0*/  @!P6 LDG.E R24, desc[UR4][R18.64] ;  /* 0x000000041218e981 */ /* 0x000f24000c1e1900 */
[----:B----4-:R-:W-:-:S13]  /*02e0*/  ISETP.NE.AND P0, PT, R27, R24, PT ;  /* 0x000000181b00720c */ /* 0x010fda0003f05270 */
[----:B------:R-:W2:Y:S02]  /*02f0*/  @!P0 LDG.E R20, desc[UR4][R14.64+0x10] ;  /* 0x000010040e148981 */ /* 0x000ea4000c1e1900 */
[----:B--2---:R-:W-:-:S05]  /*0300*/  @!P0 VIADD R27, R20, 0x1 ;  /* 0x00000001141b8836 */ /* 0x004fca0000000000 */
[----:B------:R0:W-:Y:S04]  /*0310*/  @!P0 STG.E desc[UR4][R14.64+0x10], R27 ;  /* 0x0000101b0e008986 */ /* 0x0001e8000c101904 */
[----:B------:R-:W2:Y:S04]  /*0320*/  @!P0 LDG.E R21, desc[UR4][R12.64] ;  /* 0x000000040c158981 */ /* 0x000ea8000c1e1900 */
[----:B0-----:R-:W4:Y:S01]  /*0330*/  LDG.E R27, desc[UR4][R14.64+0x24] ;  /* 0x000024040e1b7981 */ /* 0x001f22000c1e1900 */
[----:B--2---:R-:W-:-:S05]  /*0340*/  @!P0 IMAD.WIDE R20, R21, 0xc, R16 ;  /* 0x0000000c15148825 */ /* 0x004fca00078e0210 */
[----:B------:R-:W3:Y:S02]  /*0350*/  @!P0 LDG.E R24, desc[UR4][R20.64] ;  /* 0x0000000414188981 */ /* 0x000ee4000c1e1900 */
[----:B---3--:R-:W-:-:S13]  /*0360*/  ISETP.NE.AND P1, PT, R25, R24, PT ;  /* 0x000000181900720c */ /* 0x008fda0003f25270 */
[----:B------:R-:W2:Y:S02]  /*0370*/  @!P1 LDG.E R25, desc[UR4][R14.64+0x1c] ;  /* 0x00001c040e199981 */ /* 0x000ea4000c1e1900 */
[----:B--2---:R-:W-:-:S05]  /*0380*/  @!P1 VIADD R25, R25, 0x1 ;  /* 0x0000000119199836 */ /* 0x004fca0000000000 */
[----:B------:R0:W-:Y:S04]  /*0390*/  @!P1 STG.E desc[UR4][R14.64+0x1c], R25 ;  /* 0x00001c190e009986 */ /* 0x0001e8000c101904 */
[----:B------:R-:W2:Y:S04]  /*03a0*/  @!P1 LDG.E R19, desc[UR4][R12.64] ;  /* 0x000000040c139981 */ /* 0x000ea8000c1e1900 */
[----:B0-----:R-:W3:Y:S01]  /*03b0*/  LDG.E R25, desc[UR4][R14.64+0x30] ;  /* 0x000030040e197981 */ /* 0x001ee2000c1e1900 */
[----:B--2---:R-:W-:-:S05]  /*03c0*/  @!P1 IMAD.WIDE R18, R19, 0xc, R16 ;  /* 0x0000000c13129825 */ /* 0x004fca00078e0210 */
[----:B------:R-:W4:Y:S02]  /*03d0*/  @!P1 LDG.E R24, desc[UR4][R18.64] ;  /* 0x0000000412189981 */ /* 0x000f24000c1e1900 */
[----:B----4-:R-:W-:-:S13]  /*03e0*/  ISETP.NE.AND P2, PT, R27, R24, PT ;  /* 0x000000181b00720c */ /* 0x010fda0003f45270 */
[----:B------:R-:W2:Y:S02]  /*03f0*/  @!P2 LDG.E R26, desc[UR4][R14.64+0x28] ;  /* 0x000028040e1aa981 */ /* 0x000ea4000c1e1900 */
[----:B--2---:R-:W-:-:S05]  /*0400*/  @!P2 IADD3 R27, PT, PT, R26, 0x1, RZ ;  /* 0x000000011a1ba810 */ /* 0x004fca0007ffe0ff */
        /* <DEDUP_REMOVED lines=17> */
[----:B------:R-:W2:Y:S02]  /*0520*/  @!P4 LDG.E R21, desc[UR4][R12.64] ;  /* 0x000000040c15c981 */ /* 0x000ea4000c1e1900 */
[----:B--2---:R-:W-:-:S05]  /*0530*/  @!P4 IMAD.WIDE R20, R21, 0xc, R16 ;  /* 0x0000000c1514c825 */ /* 0x004fca00078e0210 */
[----:B------:R-:W3:Y:S02]  /*0540*/  @!P4 LDG.E R24, desc[UR4][R20.64] ;  /* 0x000000041418c981 */ /* 0x000ee4000c1e1900 */
[----:B---3--:R-:W-:-:S13]  /*0550*/  ISETP.NE.AND P5, PT, R25, R24, PT ;  /* 0x000000181900720c */ /* 0x008fda0003fa5270 */
[----:B------:R-:W2:Y:S02]  /*0560*/  @!P5 LDG.E R25, desc[UR4][R14.64+0x4c] ;  /* 0x00004c040e19d981 */ /* 0x000ea4000c1e1900 */
[----:B--2---:R-:W-:-:S05]  /*0570*/  @!P5 IADD3 R25, PT, PT, R25, 0x1, RZ ;  /* 0x000000011919d810 */ /* 0x004fca0007ffe0ff */
[----:B------:R1:W-:Y:S04]  /*0580*/  @!P5 STG.E desc[UR4][R14.64+0x4c], R25 ;  /* 0x00004c190e00d986 */ /* 0x0003e8000c101904 */
[----:B------:R-:W2:Y:S02]  /*0590*/  @!P5 LDG.E R19, desc[UR4][R12.64] ;  /* 0x000000040c13d981 */ /* 0x000ea4000c1e1900 */
[----:B--2---:R-:W-:Y:S02]  /*05a0*/  @!P5 IMAD.WIDE R16, R19, 0xc, R16 ;  /* 0x0000000c1310d825 */ /* 0x004fe400078e0210 */
[----:B------:R-:W2:Y:S04]  /*05b0*/  LDG.E R19, desc[UR4][R14.64+0x54] ;  /* 0x000054040e137981 */ /* 0x000ea8000c1e1900 */
[----:B------:R-:W2:Y:S01]  /*05c0*/  @!P5 LDG.E R24, desc[UR4][R16.64] ;  /* 0x000000041018d981 */ /* 0x000ea2000c1e1900 */
[----:B------:R-:W-:Y:S01]  /*05d0*/  @!P6 IMAD.MOV.U32 R10, RZ, RZ, 0x1 ;  /* 0x00000001ff0ae424 */ /* 0x000fe200078e00ff */
[----:B--2---:R-:W-:-:S13]  /*05e0*/  ISETP.NE.AND P6, PT, R19, R24, PT ;  /* 0x000000181300720c */ /* 0x004fda0003fc5270 */
[----:B------:R-:W2:Y:S01]  /*05f0*/  @!P6 LDG.E R18, desc[UR4][R14.64+0x58] ;  /* 0x000058040e12e981 */ /* 0x000ea2000c1e1900 */
[----:B------:R-:W-:Y:S02]  /*0600*/  VIADD R23, R23, 0x8 ;  /* 0x0000000817177836 */ /* 0x000fe40000000000 */
[----:B------:R-:W-:-:S03]  /*0610*/  @!P0 IMAD.MOV.U32 R10, RZ, RZ, 0x1 ;  /* 0x00000001ff0a8424 */ /* 0x000fc600078e00ff */
[----:B------:R-:W-:Y:S01]  /*0620*/  ISETP.NE.AND P0, PT, R23, RZ, PT ;  /* 0x000000ff1700720c */ /* 0x000fe20003f05270 */
[----:B------:R-:W-:Y:S02]  /*0630*/  @!P1 IMAD.MOV.U32 R10, RZ, RZ, 0x1 ;  /* 0x00000001ff0a9424 */ /* 0x000fe400078e00ff */
[----:B------:R-:W-:Y:S01]  /*0640*/  @!P2 IMAD.MOV.U32 R10, RZ, RZ, 0x1 ;  /* 0x00000001ff0aa424 */ /* 0x000fe200078e00ff */
[----:B------:R-:W-:Y:S01]  /*0650*/  @!P3 MOV R10, 0x1 ;  /* 0x00000001000ab802 */ /* 0x000fe20000000f00 */
[----:B------:R-:W-:Y:S01]  /*0660*/  @!P4 IMAD.MOV.U32 R10, RZ, RZ, 0x1 ;  /* 0x00000001ff0ac424 */ /* 0x000fe200078e00ff */
[----:B------:R-:W-:Y:S01]  /*0670*/  @!P5 MOV R10, 0x1 ;  /* 0x00000001000ad802 */ /* 0x000fe20000000f00 */
[----:B------:R-:W-:Y:S02]  /*0680*/  VIADD R22, R22, 0x8 ;  /* 0x0000000816167836 */ /* 0x000fe40000000000 */
[----:B------:R-:W-:Y:S01]  /*0690*/  @!P6 IMAD.MOV.U32 R10, RZ, RZ, 0x1 ;  /* 0x00000001ff0ae424 */ /* 0x000fe200078e00ff */
[----:B--2---:R-:W-:-:S05]  /*06a0*/  @!P6 IADD3 R19, PT, PT, R18, 0x1, RZ ;  /* 0x000000011213e810 */ /* 0x004fca0007ffe0ff */
[----:B------:R1:W-:Y:S01]  /*06b0*/  @!P6 STG.E desc[UR4][R14.64+0x58], R19 ;  /* 0x000058130e00e986 */ /* 0x0003e2000c101904 */
[----:B------:R-:W-:Y:S05]  /*06c0*/  @P0 BRA `(.L_x_7) ;  /* 0xfffffff800c40947 */ /* 0x000fea000383ffff */
[----:B------:R-:W-:-:S07]  /*06d0*/  MOV R20, R5 ;  /* 0x0000000500147202 */ /* 0x000fce0000000f00 */
.L_x_6:
[----:B------:R-:W-:-:S13]  /*06e0*/  ISETP.NE.AND P0, PT, R3, RZ, PT ;  /* 0x000000ff0300720c */ /* 0x000fda0003f05270 */
[----:B------:R-:W-:Y:S05]  /*06f0*/  @!P0 BRA `(.L_x_8) ;  /* 0x0000000400708947 */ /* 0x000fea0003800000 */
[----:B------:R-:W-:Y:S02]  /*0700*/  ISETP.GE.U32.AND P1, PT, R8, 0x3, PT ;  /* 0x000000030800780c */ /* 0x000fe40003f26070 */
[----:B------:R-:W-:-:S11]  /*0710*/  ISETP.NE.AND P5, PT, R4, RZ, PT ;  /* 0x000000ff0400720c */ /* 0x000fd60003fa5270 */
[----:B------:R-:W-:Y:S05]  /*0720*/  @!P1 BRA `(.L_x_9) ;  /* 0x0000000000a49947 */ /* 0x000fea0003800000 */
[----:B01----:R-:W2:Y:S01]  /*0730*/  LDG.E R19, desc[UR4][R12.64] ;  /* 0x000000040c137981 */ /* 0x003ea2000c1e1900 */
[----:B------:R-:W2:Y:S01]  /*0740*/  LDC.64 R14, c[0x0][0x3a8] ;  /* 0x0000ea00ff0e7b82 */ /* 0x000ea20000000a00 */
[----:B------:R-:W-:-:S07]  /*0750*/  IMAD.IADD R21, R11, 0x1, R20 ;  /* 0x000000010b157824 */ /* 0x000fce00078e0214 */
[----:B------:R-:W0:Y:S02]  /*0760*/  LDC.64 R16, c[0x0][0x3a0] ;  /* 0x0000e800ff107b82 */ /* 0x000e240000000a00 */
[----:B0-----:R-:W-:-:S05]  /*0770*/  IMAD.WIDE R16, R21, 0xc, R16 ;  /* 0x0000000c15107825 */ /* 0x001fca00078e0210 */
[----:B------:R-:W3:Y:S04]  /*0780*/  LDG.E R22, desc[UR4][R16.64] ;  /* 0x0000000410167981 */ /* 0x000ee8000c1e1900 */
[----:B------:R-:W4:Y:S01]  /*0790*/  LDG.E R24, desc[UR4][R16.64+0xc] ;  /* 0x00000c0410187981 */ /* 0x000f22000c1e1900 */
[----:B--2---:R-:W-:-:S05]  /*07a0*/  IMAD.WIDE R18, R19, 0xc, R14 ;  /* 0x0000000c13127825 */ /* 0x004fca00078e020e */
[----:B------:R-:W3:Y:S02]  /*07b0*/  LDG.E R21, desc[UR4][R18.64] ;  /* 0x0000000412157981 */ /* 0x000ee4000c1e1900 */
[----:B---3--:R-:W-:-:S13]  /*07c0*/  ISETP.NE.AND P1, PT, R22, R21, PT ;  /* 0x000000151600720c */ /* 0x008fda0003f25270 */
[----:B------:R-:W2:Y:S02]  /*07d0*/  @!P1 LDG.E R22, desc[UR4][R16.64+0x4] ;  /* 0x0000040410169981 */ /* 0x000ea4000c1e1900 */
[----:B--2---:R-:W-:-:S05]  /*07e0*/  @!P1 VIADD R25, R22, 0x1 ;  /* 0x0000000116199836 */ /* 0x004fca0000000000 */
[----:B------:R0:W-:Y:S04]  /*07f0*/  @!P1 STG.E desc[UR4][R16.64+0x4], R25 ;  /* 0x0000041910009986 */ /* 0x0001e8000c101904 */
[----:B------:R-:W2:Y:S02]  /*0800*/  @!P1 LDG.E R23, desc[UR4][R12.64] ;  /* 0x000000040c179981 */ /* 0x000ea4000c1e1900 */
[----:B--2---:R-:W-:-:S05]  /*0810*/  @!P1 IMAD.WIDE R22, R23, 0xc, R14 ;  /* 0x0000000c17169825 */ /* 0x004fca00078e020e */
[----:B------:R-:W4:Y:S04]  /*0820*/  @!P1 LDG.E R21, desc[UR4][R22.64] ;  /* 0x0000000416159981 */ /* 0x000f28000c1e1900 */
[----:B------:R-:W2:Y:S01]  /*0830*/  LDG.E R22, desc[UR4][R16.64+0x24] ;  /* 0x0000240410167981 */ /* 0x000ea2000c1e1900 */
[----:B----4-:R-:W-:-:S03]  /*0840*/  ISETP.NE.AND P2, PT, R24, R21, PT ;  /* 0x000000151800720c */ /* 0x010fc60003f45270 */
[----:B------:R-:W3:Y:S10]  /*0850*/  LDG.E R24, desc[UR4][R16.64+0x18] ;  /* 0x0000180410187981 */ /* 0x000ef4000c1e1900 */
[----:B------:R-:W4:Y:S02]  /*0860*/  @!P2 LDG.E R18, desc[UR4][R16.64+0x10] ;  /* 0x000010041012a981 */ /* 0x000f24000c1e1900 */
[----:B----4-:R-:W-:-:S05]  /*0870*/  @!P2 IADD3 R27, PT, PT, R18, 0x1, RZ ;  /* 0x00000001121ba810 */ /* 0x010fca0007ffe0ff */
[----:B------:R4:W-:Y:S04]  /*0880*/  @!P2 STG.E desc[UR4][R16.64+0x10], R27 ;  /* 0x0000101b1000a986 */ /* 0x0009e8000c101904 */
[----:B------:R-:W5:Y:S02]  /*0890*/  @!P2 LDG.E R19, desc[UR4][R12.64] ;  /* 0x000000040c13a981 */ /* 0x000f64000c1e1900 */
[----:B-----5:R-:W-:-:S05]  /*08a0*/  @!P2 IMAD.WIDE R18, R19, 0xc, R14 ;  /* 0x0000000c1312a825 */ /* 0x020fca00078e020e */
[----:B------:R-:W3:Y:S02]  /*08b0*/  @!P2 LDG.E R21, desc[UR4][R18.64] ;  /* 0x000000041215a981 */ /* 0x000ee4000c1e1900 */
[----:B---3--:R-:W-:-:S13]  /*08c0*/  ISETP.NE.AND P3, PT, R24, R21, PT ;  /* 0x000000151800720c */ /* 0x008fda0003f65270 */
[----:B------:R-:W3:Y:S02]  /*08d0*/  @!P3 LDG.E R24, desc[UR4][R16.64+0x1c] ;  /* 0x00001c041018b981 */ /* 0x000ee4000c1e1900 */
[----:B---3--:R-:W-:-:S05]  /*08e0*/  @!P3 VIADD R23, R24, 0x1 ;  /* 0x000000011817b836 */ /* 0x008fca0000000000 */
[----:B------:R4:W-:Y:S04]  /*08f0*/  @!P3 STG.E desc[UR4][R16.64+0x1c], R23 ;  /* 0x00001c171000b986 */ /* 0x0009e8000c101904 */
[----:B0-----:R-:W3:Y:S02]  /*0900*/  @!P3 LDG.E R25, desc[UR4][R12.64] ;  /* 0x000000040c19b981 */ /* 0x001ee4000c1e1900 */
[----:B---3--:R-:W-:-:S05]  /*0910*/  @!P3 IMAD.WIDE R14, R25, 0xc, R14 ;  /* 0x0000000c190eb825 */ /* 0x008fca00078e020e */
[----:B------:R-:W2:Y:S02]  /*0920*/  @!P3 LDG.E R21, desc[UR4][R14.64] ;  /* 0x000000040e15b981 */ /* 0x000ea4000c1e1900 */
[----:B--2---:R-:W-:-:S13]  /*0930*/  ISETP.NE.AND P4, PT, R22, R21, PT ;  /* 0x000000151600720c */ /* 0x004fda0003f85270 */
[----:B------:R-:W2:Y:S01]  /*0940*/  @!P4 LDG.E R21, desc[UR4][R16.64+0x28] ;  /* 0x000028041015c981 */ /* 0x000ea2000c1e1900 */
[----:B------:R-:W-:Y:S01]  /*0950*/  @!P1 MOV R10, 0x1 ;  /* 0x00000001000a9802 */ /* 0x000fe20000000f00 */
[----:B------:R-:W-:Y:S01]  /*0960*/  @!P2 IMAD.MOV.U32 R10, RZ, RZ, 0x1 ;  /* 0x00000001ff0aa424 */ /* 0x000fe200078e00ff */
[----:B------:R-:W-:Y:S01]  /*0970*/  IADD3 R20, PT, PT, R20, 0x4, RZ ;  /* 0x0000000414147810 */ /* 0x000fe20007ffe0ff */
[----:B------:R-:W-:Y:S02]  /*0980*/  @!P3 IMAD.MOV.U32 R10, RZ, RZ, 0x1 ;  /* 0x00000001ff0ab424 */ /* 0x000fe400078e00ff */
[----:B------:R-:W-:Y:S02]  /*0990*/  @!P4 IMAD.MOV.U32 R10, RZ, RZ, 0x1 ;  /* 0x00000001ff0ac424 */ /* 0x000fe400078e00ff */
[----:B--2---:R-:W-:-:S05]  /*09a0*/  @!P4 VIADD R21, R21, 0x1 ;  /* 0x000000011515c836 */ /* 0x004fca0000000000 */
[----:B------:R4:W-:Y:S02]  /*09b0*/  @!P4 STG.E desc[UR4][R16.64+0x28], R21 ;  /* 0x000028151000c986 */ /* 0x0009e4000c101904 */
.L_x_9:
[----:B------:R-:W-:Y:S04]  /*09c0*/  BSSY.RECONVERGENT B0, `(.L_x_8) ;  /* 0x000002f000007945 */ /* 0x000fe80003800200 */
[----:B------:R-:W-:Y:S05]  /*09d0*/  @!P5 BRA `(.L_x_10) ;  /* 0x0000000000b4d947 */ /* 0x000fea0003800000 */
[----:B------:R-:W-:-:S13]  /*09e0*/  ISETP.NE.AND P1, PT, R4, 0x1, PT ;  /* 0x000000010400780c */ /* 0x000fda0003f25270 */
[----:B------:R-:W-:Y:S05]  /*09f0*/  @!P1 BRA `(.L_x_11) ;  /* 0x0000000000689947 */ /* 0x000fea0003800000 */
[----:B01----:R-:W2:Y:S01]  /*0a00*/  LDG.E R19, desc[UR4][R12.64] ;  /* 0x000000040c137981 */ /* 0x003ea2000c1e1900 */
[----:B----4-:R-:W2:Y:S01]  /*0a10*/  LDC.64 R16, c[0x0][0x3a8] ;  /* 0x0000ea00ff107b82 */ /* 0x010ea20000000a00 */
[----:B------:R-:W-:-:S07]  /*0a20*/  IMAD.IADD R21, R11, 0x1, R20 ;  /* 0x000000010b157824 */ /* 0x000fce00078e0214 */
[----:B------:R-:W0:Y:S02]  /*0a30*/  LDC.64 R14, c[0x0][0x3a0] ;  /* 0x0000e800ff0e7b82 */ /* 0x000e240000000a00 */
[----:B0-----:R-:W-:-:S05]  /*0a40*/  IMAD.WIDE R14, R21, 0xc, R14 ;  /* 0x0000000c150e7825 */ /* 0x001fca00078e020e */
[----:B------:R-:W3:Y:S01]  /*0a50*/  LDG.E R21, desc[UR4][R14.64] ;  /* 0x000000040e157981 */ /* 0x000ee2000c1e1900 */
[----:B--2---:R-:W-:-:S05]  /*0a60*/  IMAD.WIDE R18, R19, 0xc, R16 ;  /* 0x0000000c13127825 */ /* 0x004fca00078e0210 */
[----:B------:R-:W3:Y:S02]  /*0a70*/  LDG.E R22, desc[UR4][R18.64] ;  /* 0x0000000412167981 */ /* 0x000ee4000c1e1900 */
        /* <DEDUP_REMOVED lines=8> */
[----:B------:R-:W-:Y:S01]  /*0b00*/  BSSY.RECONVERGENT B1, `(.L_x_12) ;  /* 0x0000008000017945 */ /* 0x000fe20003800200 */
[----:B------:R-:W-:Y:S01]  /*0b10*/  @!P1 IMAD.MOV.U32 R10, RZ, RZ, 0x1 ;  /* 0x00000001ff0a9424 */ /* 0x000fe200078e00ff */
[----:B--2---:R-:W-:-:S13]  /*0b20*/  ISETP.NE.AND P2, PT, R23, R22, PT ;  /* 0x000000161700720c */ /* 0x004fda0003f45270 */
[----:B0-----:R-:W-:Y:S05]  /*0b30*/  @P2 BRA `(.L_x_13) ;  /* 0x0000000000102947 */ /* 0x001fea0003800000 */
[----:B------:R-:W2:Y:S02]  /*0b40*/  LDG.E R10, desc[UR4][R14.64+0x10] ;  /* 0x000010040e0a7981 */ /* 0x000ea4000c1e1900 */
[----:B--2---:R-:W-:Y:S02]  /*0b50*/  VIADD R17, R10, 0x1 ;  /* 0x000000010a117836 */ /* 0x004fe40000000000 */
[----:B------:R-:W-:-:S03]  /*0b60*/  HFMA2 R10, -RZ, RZ, 0, 5.9604644775390625e-08 ;  /* 0x00000001ff0a7431 */ /* 0x000fc600000001ff */
[----:B------:R0:W-:Y:S04]  /*0b70*/  STG.E desc[UR4][R14.64+0x10], R17 ;  /* 0x000010110e007986 */ /* 0x0001e8000c101904 */
.L_x_13:
[----:B------:R-:W-:Y:S05]  /*0b80*/  BSYNC.RECONVERGENT B1 ;  /* 0x0000000000017941 */ /* 0x000fea0003800200 */
.L_x_12:
[----:B------:R-:W-:-:S07]  /*0b90*/  VIADD R20, R20, 0x2 ;  /* 0x0000000214147836 */ /* 0x000fce0000000000 */
.L_x_11:
[----:B------:R-:W2:Y:S02]  /*0ba0*/  LDCU UR6, c[0x0][0x3b0] ;  /* 0x00007600ff0677ac */ /* 0x000ea40008000800 */
[----:B--2---:R-:W-:-:S09]  /*0bb0*/  ULOP3.LUT UP0, URZ, UR6, 0x1, URZ, 0xc0, !UPT ;  /* 0x0000000106ff7892 */ /* 0x004fd2000f80c0ff */
[----:B------:R-:W-:Y:S05]  /*0bc0*/  BRA.U !UP0, `(.L_x_10) ;  /* 0x0000000108387547 */ /* 0x000fea000b800000 */
[----:B0---4-:R-:W2:Y:S01]  /*0bd0*/  LDG.E R21, desc[UR4][R12.64] ;  /* 0x000000040c157981 */ /* 0x011ea2000c1e1900 */
[----:B-1----:R-:W2:Y:S01]  /*0be0*/  LDC.64 R14, c[0x0][0x3a8] ;  /* 0x0000ea00ff0e7b82 */ /* 0x002ea20000000a00 */
[----:B------:R-:W-:-:S07]  /*0bf0*/  IMAD.IADD R19, R11, 0x1, R20 ;  /* 0x000000010b137824 */ /* 0x000fce00078e0214 */
[----:B------:R-:W0:Y:S02]  /*0c00*/  LDC.64 R16, c[0x0][0x3a0] ;  /* 0x0000e800ff107b82 */ /* 0x000e240000000a00 */
[----:B0-----:R-:W-:-:S05]  /*0c10*/  IMAD.WIDE R16, R19, 0xc, R16 ;  /* 0x0000000c13107825 */ /* 0x001fca00078e0210 */
[----:B------:R-:W3:Y:S01]  /*0c20*/  LDG.E R18, desc[UR4][R16.64] ;  /* 0x0000000410127981 */ /* 0x000ee2000c1e1900 */
[----:B--2---:R-:W-:-:S06]  /*0c30*/  IMAD.WIDE R14, R21, 0xc, R14 ;  /* 0x0000000c150e7825 */ /* 0x004fcc00078e020e */
[----:B------:R-:W3:Y:S02]  /*0c40*/  LDG.E R15, desc[UR4][R14.64] ;  /* 0x000000040e0f7981 */ /* 0x000ee4000c1e1900 */
[----:B---3--:R-:W-:-:S13]  /*0c50*/  ISETP.NE.AND P1, PT, R18, R15, PT ;  /* 0x0000000f1200720c */ /* 0x008fda0003f25270 */
[----:B------:R-:W-:Y:S05]  /*0c60*/  @P1 BRA `(.L_x_10) ;  /* 0x0000000000101947 */ /* 0x000fea0003800000 */
[----:B------:R-:W2:Y:S02]  /*0c70*/  LDG.E R10, desc[UR4][R16.64+0x4] ;  /* 0x00000404100a7981 */ /* 0x000ea4000c1e1900 */
[----:B--2---:R-:W-:Y:S01]  /*0c80*/  IADD3 R15, PT, PT, R10, 0x1, RZ ;  /* 0x000000010a0f7810 */ /* 0x004fe20007ffe0ff */
[----:B------:R-:W-:-:S04]  /*0c90*/  IMAD.MOV.U32 R10, RZ, RZ, 0x1 ;  /* 0x00000001ff0a7424 */ /* 0x000fc800078e00ff */
[----:B------:R2:W-:Y:S03]  /*0ca0*/  STG.E desc[UR4][R16.64+0x4], R15 ;  /* 0x0000040f10007986 */ /* 0x0005e6000c101904 */
.L_x_10:
[----:B0-----:R-:W-:Y:S05]  /*0cb0*/  BSYNC.RECONVERGENT B0 ;  /* 0x0000000000007941 */ /* 0x001fea0003800200 */
.L_x_8:
[----:B------:R-:W-:Y:S01]  /*0cc0*/  ISETP.NE.AND P1, PT, R10, RZ, PT ;  /* 0x000000ff0a00720c */ /* 0x000fe20003f25270 */
[----:B------:R-:W-:-:S12]  /*0cd0*/  BSSY.RECONVERGENT B0, `(.L_x_14) ;  /* 0x00000cb000007945 */ /* 0x000fd80003800200 */
[----:B------:R-:W-:Y:S05]  /*0ce0*/  @P1 BRA `(.L_x_15) ;  /* 0x0000000c00241947 */ /* 0x000fea0003800000 */
[----:B-12---:R-:W1:Y:S01]  /*0cf0*/  LDC.64 R14, c[0x0][0x398] ;  /* 0x0000e600ff0e7b82 */ /* 0x006e620000000a00 */
[----:B------:R-:W2:Y:S01]  /*0d00*/  LDCU UR6, c[0x0][0x3b0] ;  /* 0x00007600ff0677ac */ /* 0x000ea20008000800 */
[----:B-1----:R-:W-:-:S05]  /*0d10*/  IMAD.WIDE R14, R0, 0x4, R14 ;  /* 0x00000004000e7825 */ /* 0x002fca00078e020e */
[----:B0-----:R-:W2:Y:S02]  /*0d20*/  LDG.E R10, desc[UR4][R14.64] ;  /* 0x000000040e0a7981 */ /* 0x001ea4000c1e1900 */
[----:B--2---:R-:W-:-:S13]  /*0d30*/  ISETP.GE.AND P1, PT, R10, UR6, PT ;  /* 0x000000060a007c0c */ /* 0x004fda000bf26270 */
[----:B------:R-:W-:Y:S05]  /*0d40*/  @!P1 BRA `(.L_x_16) ;  /* 0x0000000800bc9947 */ /* 0x000fea0003800000 */
[----:B------:R-:W-:Y:S01]  /*0d50*/  ISETP.GE.U32.AND P1, PT, R2, 0xf, PT ;  /* 0x0000000f0200780c */ /* 0x000fe20003f26070 */
[----:B------:R-:W-:Y:S01]  /*0d60*/  IMAD.MOV.U32 R14, RZ, RZ, 0x3b9aca00 ;  /* 0x3b9aca00ff0e7424 */ /* 0x000fe200078e00ff */
[----:B------:R-:W-:Y:S01]  /*0d70*/  MOV R10, 0xffffffff ;  /* 0xffffffff000a7802 */ /* 0x000fe20000000f00 */
[----:B------:R-:W-:-:S10]  /*0d80*/  IMAD.MOV.U32 R15, RZ, RZ, RZ ;  /* 0x000000ffff0f7224 */ /* 0x000fd400078e00ff */
[----:B------:R-:W-:Y:S05]  /*0d90*/  @!P1 BRA `(.L_x_17) ;  /* 0x0000000400289947 */ /* 0x000fea0003800000 */
[----:B------:R-:W-:Y:S01]  /*0da0*/  IMAD.MOV.U32 R14, RZ, RZ, 0x3b9aca00 ;  /* 0x3b9aca00ff0e7424 */ /* 0x000fe200078e00ff */
[----:B------:R-:W-:Y:S01]  /*0db0*/  MOV R10, 0xffffffff ;  /* 0xffffffff000a7802 */ /* 0x000fe20000000f00 */
[----:B------:R-:W-:-:S07]  /*0dc0*/  IMAD.MOV.U32 R18, RZ, RZ, RZ ;  /* 0x000000ffff127224 */ /* 0x000fce00078e00ff */
.L_x_18:
[----:B----4-:R-:W0:Y:S01]  /*0dd0*/  LDC.64 R16, c[0x0][0x3a0] ;  /* 0x0000e800ff107b82 */ /* 0x010e220000000a00 */
[----:B------:R-:W-:-:S04]  /*0de0*/  IMAD.IADD R15, R11, 0x1, R18 ;  /* 0x000000010b0f7824 */ /* 0x000fc800078e0212 */
[----:B0-----:R-:W-:-:S05]  /*0df0*/  IMAD.WIDE R16, R15, 0xc, R16 ;  /* 0x0000000c0f107825 */ /* 0x001fca00078e0210 */
[----:B------:R-:W2:Y:S04]  /*0e00*/  LDG.E R19, desc[UR4][R16.64+0x4] ;  /* 0x0000040410137981 */ /* 0x000ea8000c1e1900 */
[----:B------:R-:W3:Y:S04]  /*0e10*/  LDG.E R25, desc[UR4][R16.64+0x10] ;  /* 0x0000100410197981 */ /* 0x000ee8000c1e1900 */
[----:B------:R-:W4:Y:S04]  /*0e20*/  LDG.E R24, desc[UR4][R16.64+0x1c] ;  /* 0x00001c0410187981 */ /* 0x000f28000c1e1900 */
[----:B------:R-:W5:Y:S04]  /*0e30*/  LDG.E R23, desc[UR4][R16.64+0x28] ;  /* 0x0000280410177981 */ /* 0x000f68000c1e1900 */
[----:B------:R-:W5:Y:S04]  /*0e40*/  LDG.E R22, desc[UR4][R16.64+0x34] ;  /* 0x0000340410167981 */ /* 0x000f68000c1e1900 */
[----:B------:R-:W5:Y:S04]  /*0e50*/  LDG.E R21, desc[UR4][R16.64+0x40] ;  /* 0x0000400410157981 */ /* 0x000f68000c1e1900 */
[----:B------:R-:W5:Y:S04]  /*0e60*/  LDG.E R15, desc[UR4][R16.64+0x4c] ;  /* 0x00004c04100f7981 */ /* 0x000f68000c1e1900 */
[----:B------:R-:W5:Y:S01]  /*0e70*/  LDG.E R20, desc[UR4][R16.64+0x58] ;  /* 0x0000580410147981 */ /* 0x000f62000c1e1900 */
[----:B--2---:R-:W-:-:S02]  /*0e80*/  ISETP.GE.AND P1, PT, R19, R14, PT ;  /* 0x0000000e1300720c */ /* 0x004fc40003f26270 */
[----:B------:R-:W-:-:S04]  /*0e90*/  VIMNMX R14, PT, PT, R19, R14, PT ;  /* 0x0000000e130e7248 */ /* 0x000fc80003fe0100 */
[----:B---3--:R-:W-:Y:S02]  /*0ea0*/  VIMNMX R19, PT, PT, R14, R25, PT ;  /* 0x000000190e137248 */ /* 0x008fe40003fe0100 */
[----:B------:R-:W-:Y:S02]  /*0eb0*/  ISETP.GE.AND P6, PT, R25, R14, PT ;  /* 0x0000000e1900720c */ /* 0x000fe40003fc6270 */
[----:B------:R-:W2:Y:S01]  /*0ec0*/  LDG.E R14, desc[UR4][R16.64+0x64] ;  /* 0x00006404100e7981 */ /* 0x000ea2000c1e1900 */
[----:B----4-:R-:W-:Y:S02]  /*0ed0*/  ISETP.GE.AND P3, PT, R24, R19, PT ;  /* 0x000000131800720c */ /* 0x010fe40003f66270 */
[----:B------:R-:W-:Y:S02]  /*0ee0*/  VIMNMX R24, PT, PT, R19, R24, PT ;  /* 0x0000001813187248 */ /* 0x000fe40003fe0100 */
[----:B------:R-:W3:Y:S02]  /*0ef0*/  LDG.E R19, desc[UR4][R16.64+0x70] ;  /* 0x0000700410137981 */ /* 0x000ee4000c1e1900 */
[----:B-----5:R-:W-:-:S02]  /*0f00*/  ISETP.GE.AND P5, PT, R23, R24, PT ;  /* 0x000000181700720c */ /* 0x020fc40003fa6270 */
[----:B------:R-:W-:Y:S02]  /*0f10*/  VIMNMX R25, PT, PT, R24, R23, PT ;  /* 0x0000001718197248 */ /* 0x000fe40003fe0100 */
[----:B------:R-:W4:Y:S04]  /*0f20*/  LDG.E R23, desc[UR4][R16.64+0x7c] ;  /* 0x00007c0410177981 */ /* 0x000f28000c1e1900 */
[----:B------:R-:W5:Y:S01]  /*0f30*/  LDG.E R24, desc[UR4][R16.64+0x88] ;  /* 0x0000880410187981 */ /* 0x000f62000c1e1900 */
[----:B------:R-:W-:Y:S02]  /*0f40*/  ISETP.GE.AND P4, PT, R22, R25, PT ;  /* 0x000000191600720c */ /* 0x000fe40003f86270 */
[----:B------:R-:W-:Y:S02]  /*0f50*/  VIMNMX R26, PT, PT, R25, R22, PT ;  /* 0x00000016191a7248 */ /* 0x000fe40003fe0100 */
[----:B------:R-:W5:Y:S04]  /*0f60*/  LDG.E R22, desc[UR4][R16.64+0x94] ;  /* 0x0000940410167981 */ /* 0x000f68000c1e1900 */
[----:B------:R-:W5:Y:S01]  /*0f70*/  LDG.E R25, desc[UR4][R16.64+0xa0] ;  /* 0x0000a00410197981 */ /* 0x000f62000c1e1900 */
[----:B------:R-:W-:-:S02]  /*0f80*/  ISETP.GE.AND P2, PT, R21, R26, PT ;  /* 0x0000001a1500720c */ /* 0x000fc40003f46270 */
[----:B------:R-:W-:Y:S02]  /*0f90*/  VIMNMX R28, PT, PT, R26, R21, PT ;  /* 0x000000151a1c7248 */ /* 0x000fe40003fe0100 */
[----:B------:R-:W5:Y:S04]  /*0fa0*/  LDG.E R21, desc[UR4][R16.64+0xac] ;  /* 0x0000ac0410157981 */ /* 0x000f68000c1e1900 */
[----:B------:R5:W5:Y:S01]  /*0fb0*/  LDG.E R26, desc[UR4][R16.64+0xb8] ;  /* 0x0000b804101a7981 */ /* 0x000b62000c1e1900 */
[----:B------:R-:W-:Y:S02]  /*0fc0*/  SEL R10, R18, R10, !P1 ;  /* 0x0000000a120a7207 */ /* 0x000fe40004800000 */
[----:B------:R-:W-:Y:S02]  /*0fd0*/  ISETP.GE.AND P1, PT, R15, R28, PT ;  /* 0x0000001c0f00720c */ /* 0x000fe40003f26270 */
[----:B------:R-:W-:-:S02]  /*0fe0*/  VIMNMX R15, PT, PT, R28, R15, PT ;  /* 0x0000000f1c0f7248 */ /* 0x000fc40003fe0100 */
[C---:B------:R-:W-:Y:S01]  /*0ff0*/  @!P6 IADD3 R10, PT, PT, R18.reuse, 0x1, RZ ;  /* 0x00000001120ae810 */ /* 0x040fe20007ffe0ff */
[----:B------:R-:W-:Y:S01]  /*1000*/  @!P3 VIADD R10, R18, 0x2 ;  /* 0x00000002120ab836 */ /* 0x000fe20000000000 */
[----:B------:R-:W-:Y:S02]  /*1010*/  ISETP.GE.AND P3, PT, R20, R15, PT ;  /* 0x0000000f1400720c */ /* 0x000fe40003f66270 */
[----:B------:R-:W-:Y:S01]  /*1020*/  VIMNMX R15, PT, PT, R15, R20, PT ;  /* 0x000000140f0f7248 */ /* 0x000fe20003fe0100 */
[C---:B------:R-:W-:Y:S01]  /*1030*/  @!P5 VIADD R10, R18.reuse, 0x3 ;  /* 0x00000003120ad836 */ /* 0x040fe20000000000 */
[C---:B------:R-:W-:Y:S01]  /*1040*/  @!P4 IADD3 R10, PT, PT, R18.reuse, 0x4, RZ ;  /* 0x00000004120ac810 */ /* 0x040fe20007ffe0ff */
[C---:B------:R-:W-:Y:S02]  /*1050*/  @!P2 VIADD R10, R18.reuse, 0x5 ;  /* 0x00000005120aa836 */ /* 0x040fe40000000000 */
[----:B------:R-:W-:-:S06]  /*1060*/  @!P1 VIADD R10, R18, 0x6 ;  /* 0x00000006120a9836 */ /* 0x000fcc0000000000 */
[----:B------:R-:W-:Y:S02]  /*1070*/  @!P3 IADD3 R10, PT, PT, R18, 0x7, RZ ;  /* 0x00000007120ab810 */ /* 0x000fe40007ffe0ff */
[----:B--2---:R-:W-:Y:S02]  /*1080*/  VIMNMX R20, PT, PT, R15, R14, PT ;  /* 0x0000000e0f147248 */ /* 0x004fe40003fe0100 */
[----:B------:R-:W-:Y:S02]  /*1090*/  ISETP.GE.AND P4, PT, R14, R15, PT ;  /* 0x0000000f0e00720c */ /* 0x000fe40003f86270 */
[----:B---3--:R-:W-:Y:S02]  /*10a0*/  VIMNMX R14, PT, PT, R20, R19, PT ;  /* 0x00000013140e7248 */ /* 0x008fe40003fe0100 */
[----:B------:R-:W-:Y:S02]  /*10b0*/  ISETP.GE.AND P2, PT, R19, R20, PT ;  /* 0x000000141300720c */ /* 0x000fe40003f46270 */
[----:B----4-:R-:W-:-:S02]  /*10c0*/  VIMNMX R15, PT, PT, R14, R23, PT ;  /* 0x000000170e0f7248 */ /* 0x010fc40003fe0100 */
[----:B------:R-:W-:Y:S02]  /*10d0*/  ISETP.GE.AND P1, PT, R23, R14, PT ;  /* 0x0000000e1700720c */ /* 0x000fe40003f26270 */
[----:B-----5:R-:W-:Y:S02]  /*10e0*/  VIMNMX R17, PT, PT, R15, R24, PT ;  /* 0x000000180f117248 */ /* 0x020fe40003fe0100 */
[----:B------:R-:W-:Y:S02]  /*10f0*/  ISETP.GE.AND P3, PT, R24, R15, PT ;  /* 0x0000000f1800720c */ /* 0x000fe40003f66270 */
[----:B------:R-:W-:Y:S01]  /*1100*/  VIMNMX R14, PT, PT, R17, R22, PT ;  /* 0x00000016110e7248 */ /* 0x000fe20003fe0100 */
[----:B------:R-:W-:-:S03]  /*1110*/  @!P4 VIADD R10, R18, 0x8 ;  /* 0x00000008120ac836 */ /* 0x000fc60000000000 */
[----:B------:R-:W-:Y:S01]  /*1120*/  VIMNMX R16, PT, PT, R14, R25, PT ;  /* 0x000000190e107248 */ /* 0x000fe20003fe0100 */
[C---:B------:R-:W-:Y:S02]  /*1130*/  @!P2 VIADD R10, R18.reuse, 0x9 ;  /* 0x00000009120aa836 */ /* 0x040fe40000000000 */
[----:B------:R-:W-:Y:S02]  /*1140*/  @!P1 IADD3 R10, PT, PT, R18, 0xa, RZ ;  /* 0x0000000a120a9810 */ /* 0x000fe40007ffe0ff */
[----:B------:R-:W-:Y:S02]  /*1150*/  ISETP.GE.AND P1, PT, R21, R16, PT ;  /* 0x000000101500720c */ /* 0x000fe40003f26270 */
[----:B------:R-:W-:Y:S02]  /*1160*/  VIMNMX R21, PT, PT, R16, R21, PT ;  /* 0x0000001510157248 */ /* 0x000fe40003fe0100 */
[----:B------:R-:W-:Y:S01]  /*1170*/  ISETP.GE.AND P4, PT, R22, R17, PT ;  /* 0x000000111600720c */ /* 0x000fe20003f86270 */
[----:B------:R-:W-:Y:S01]  /*1180*/  @!P3 VIADD R10, R18, 0xb ;  /* 0x0000000b120ab836 */ /* 0x000fe20000000000 */
[----:B------:R-:W-:-:S02]  /*1190*/  ISETP.GE.AND P2, PT, R25, R14, PT ;  /* 0x0000000e1900720c */ /* 0x000fc40003f46270 */
[----:B------:R-:W-:-:S09]  /*11a0*/  ISETP.GE.AND P3, PT, R26, R21, PT ;  /* 0x000000151a00720c */ /* 0x000fd20003f66270 */
[C---:B------:R-:W-:Y:S02]  /*11b0*/  @!P4 VIADD R10, R18.reuse, 0xc ;  /* 0x0000000c120ac836 */ /* 0x040fe40000000000 */
[C---:B------:R-:W-:Y:S01]  /*11c0*/  @!P2 IADD3 R10, PT, PT, R18.reuse, 0xd, RZ ;  /* 0x0000000d120aa810 */ /* 0x040fe20007ffe0ff */
[C---:B------:R-:W-:Y:S02]  /*11d0*/  @!P1 VIADD R10, R18.reuse, 0xe ;  /* 0x0000000e120a9836 */ /* 0x040fe40000000000 */
[C---:B------:R-:W-:Y:S01]  /*11e0*/  @!P3 VIADD R10, R18.reuse, 0xf ;  /* 0x0000000f120ab836 */ /* 0x040fe20000000000 */
[----:B------:R-:W-:-:S04]  /*11f0*/  IADD3 R18, PT, PT, R18, 0x10, RZ ;  /* 0x0000001012127810 */ /* 0x000fc80007ffe0ff */
[----:B------:R-:W-:Y:S02]  /*1200*/  ISETP.NE.AND P1, PT, R18, R7, PT ;  /* 0x000000071200720c */ /* 0x000fe40003f25270 */
[----:B------:R-:W-:-:S11]  /*1210*/  VIMNMX R14, PT, PT, R21, R26, PT ;  /* 0x0000001a150e7248 */ /* 0x000fd60003fe0100 */
[----:B------:R-:W-:Y:S05]  /*1220*/  @P1 BRA `(.L_x_18) ;  /* 0xfffffff800e81947 */ /* 0x000fea000383ffff */
[----:B------:R-:W-:-:S07]  /*1230*/  IMAD.MOV.U32 R15, RZ, RZ, R7 ;  /* 0x000000ffff0f7224 */ /* 0x000fce00078e0007 */
.L_x_17:
[----:B------:R-:W-:-:S13]  /*1240*/  ISETP.NE.AND P1, PT, R6, RZ, PT ;  /* 0x000000ff0600720c */ /* 0x000fda0003f25270 */
[----:B------:R-:W-:Y:S05]  /*1250*/  @!P1 BRA `(.L_x_19) ;  /* 0x0000000400449947 */ /* 0x000fea0003800000 */
[----:B----4-:R-:W-:-:S05]  /*1260*/  VIADD R16, R6, 0xffffffff ;  /* 0xffffffff06107836 */ /* 0x010fca0000000000 */
[----:B------:R-:W-:-:S13]  /*1270*/  ISETP.GE.U32.AND P1, PT, R16, 0x7, PT ;  /* 0x000000071000780c */ /* 0x000fda0003f26070 */
[----:B------:R-:W-:Y:S05]  /*1280*/  @!P1 BRA `(.L_x_20) ;  /* 0x0000000000909947 */ /* 0x000fea0003800000 */
[----:B------:R-:W0:Y:S01]  /*1290*/  LDC.64 R16, c[0x0][0x3a0] ;  /* 0x0000e800ff107b82 */ /* 0x000e220000000a00 */
[----:B------:R-:W-:-:S05]  /*12a0*/  IADD3 R19, PT, PT, R11, R15, RZ ;  /* 0x0000000f0b137210 */ /* 0x000fca0007ffe0ff */
        /* <DEDUP_REMOVED lines=9> */
[----:B--2---:R-:W-:-:S02]  /*1340*/  VIMNMX R22, PT, PT, R14, R23, PT ;  /* 0x000000170e167248 */ /* 0x004fc40003fe0100 */
[----:B------:R-:W-:Y:S02]  /*1350*/  ISETP.GE.AND P2, PT, R23, R14, PT ;  /* 0x0000000e1700720c */ /* 0x000fe40003f46270 */
[----:B---3--:R-:W-:Y:S02]  /*1360*/  ISETP.GE.AND P3, PT, R25, R22, PT ;  /* 0x000000161900720c */ /* 0x008fe40003f66270 */
[----:B------:R-:W-:Y:S02]  /*1370*/  VIMNMX R22, PT, PT, R22, R25, PT ;  /* 0x0000001916167248 */ /* 0x000fe40003fe0100 */
[----:B------:R-:W-:Y:S02]  /*1380*/  SEL R10, R15, R10, !P2 ;  /* 0x0000000a0f0a7207 */ /* 0x000fe40005000000 */
[----:B----4-:R-:W-:Y:S02]  /*1390*/  VIMNMX R24, PT, PT, R22, R27, PT ;  /* 0x0000001b16187248 */ /* 0x010fe40003fe0100 */
[----:B------:R-:W-:-:S02]  /*13a0*/  ISETP.GE.AND P4, PT, R27, R22, PT ;  /* 0x000000161b00720c */ /* 0x000fc40003f86270 */
[----:B-----5:R-:W-:Y:S02]  /*13b0*/  VIMNMX R23, PT, PT, R24, R29, PT ;  /* 0x0000001d18177248 */ /* 0x020fe40003fe0100 */
[----:B------:R-:W-:Y:S01]  /*13c0*/  ISETP.GE.AND P1, PT, R29, R24, PT ;  /* 0x000000181d00720c */ /* 0x000fe20003f26270 */
[----:B------:R-:W-:Y:S01]  /*13d0*/  @!P3 VIADD R10, R15, 0x1 ;  /* 0x000000010f0ab836 */ /* 0x000fe20000000000 */
[----:B------:R-:W-:Y:S02]  /*13e0*/  VIMNMX R25, PT, PT, R23, R18, PT ;  /* 0x0000001217197248 */ /* 0x000fe40003fe0100 */
[----:B------:R-:W-:Y:S02]  /*13f0*/  ISETP.GE.AND P2, PT, R18, R23, PT ;  /* 0x000000171200720c */ /* 0x000fe40003f46270 */
[----:B------:R-:W-:Y:S02]  /*1400*/  VIMNMX R14, PT, PT, R25, R20, PT ;  /* 0x00000014190e7248 */ /* 0x000fe40003fe0100 */
[----:B------:R-:W-:Y:S01]  /*1410*/  ISETP.GE.AND P3, PT, R20, R25, PT ;  /* 0x000000191400720c */ /* 0x000fe20003f66270 */
[----:B------:R-:W-:Y:S01]  /*1420*/  @!P4 VIADD R10, R15, 0x2 ;  /* 0x000000020f0ac836 */ /* 0x000fe20000000000 */
[----:B------:R-:W-:-:S02]  /*1430*/  ISETP.GE.AND P4, PT, R19, R14, PT ;  /* 0x0000000e1300720c */ /* 0x000fc40003f86270 */
[----:B------:R-:W-:Y:S02]  /*1440*/  VIMNMX R14, PT, PT, R14, R19, PT ;  /* 0x000000130e0e7248 */ /* 0x000fe40003fe0100 */
[----:B------:R-:W-:Y:S02]  /*1450*/  @!P1 IADD3 R10, PT, PT, R15, 0x3, RZ ;  /* 0x000000030f0a9810 */ /* 0x000fe40007ffe0ff */
[----:B------:R-:W-:Y:S01]  /*1460*/  ISETP.GE.AND P1, PT, R21, R14, PT ;  /* 0x0000000e1500720c */ /* 0x000fe20003f26270 */
[----:B------:R-:W-:Y:S01]  /*1470*/  @!P2 VIADD R10, R15, 0x4 ;  /* 0x000000040f0aa836 */ /* 0x000fe20000000000 */
[----:B------:R-:W-:-:S03]  /*1480*/  VIMNMX R14, PT, PT, R14, R21, PT ;  /* 0x000000150e0e7248 */ /* 0x000fc60003fe0100 */
[C---:B------:R-:W-:Y:S02]  /*1490*/  @!P3 VIADD R10, R15.reuse, 0x5 ;  /* 0x000000050f0ab836 */ /* 0x040fe40000000000 */
[----:B------:R-:W-:-:S06]  /*14a0*/  @!P4 IADD3 R10, PT, PT, R15, 0x6, RZ ;  /* 0x000000060f0ac810 */ /* 0x000fcc0007ffe0ff */
[C---:B------:R-:W-:Y:S02]  /*14b0*/  @!P1 VIADD R10, R15.reuse, 0x7 ;  /* 0x000000070f0a9836 */ /* 0x040fe40000000000 */
[----:B------:R-:W-:-:S07]  /*14c0*/  VIADD R15, R15, 0x8 ;  /* 0x000000080f0f7836 */ /* 0x000fce0000000000 */
.L_x_20:
[----:B------:R-:W-:Y:S05]  /*14d0*/  @!P0 BRA `(.L_x_19) ;  /* 0x0000000000a48947 */ /* 0x000fea0003800000 */
[----:B------:R-:W-:Y:S02]  /*14e0*/  ISETP.GE.U32.AND P0, PT, R8, 0x3, PT ;  /* 0x000000030800780c */ /* 0x000fe40003f06070 */
[----:B------:R-:W-:-:S11]  /*14f0*/  ISETP.NE.AND P4, PT, R4, RZ, PT ;  /* 0x000000ff0400720c */ /* 0x000fd60003f85270 */
[----:B------:R-:W-:Y:S05]  /*1500*/  @!P0 BRA `(.L_x_21) ;  /* 0x0000000000508947 */ /* 0x000fea0003800000 */
[----:B------:R-:W0:Y:S01]  /*1510*/  LDC.64 R16, c[0x0][0x3a0] ;  /* 0x0000e800ff107b82 */ /* 0x000e220000000a00 */
[----:B------:R-:W-:-:S05]  /*1520*/  IADD3 R19, PT, PT, R11, R15, RZ ;  /* 0x0000000f0b137210 */ /* 0x000fca0007ffe0ff */
[----:B0-----:R-:W-:-:S05]  /*1530*/  IMAD.WIDE R16, R19, 0xc, R16 ;  /* 0x0000000c13107825 */ /* 0x001fca00078e0210 */
[----:B------:R-:W2:Y:S04]  /*1540*/  LDG.E R19, desc[UR4][R16.64+0x4] ;  /* 0x0000040410137981 */ /* 0x000ea8000c1e1900 */
[----:B------:R-:W3:Y:S04]  /*1550*/  LDG.E R21, desc[UR4][R16.64+0x10] ;  /* 0x0000100410157981 */ /* 0x000ee8000c1e1900 */
[----:B------:R-:W4:Y:S04]  /*1560*/  LDG.E R23, desc[UR4][R16.64+0x1c] ;  /* 0x00001c0410177981 */ /* 0x000f28000c1e1900 */
[----:B------:R-:W5:Y:S01]  /*1570*/  LDG.E R25, desc[UR4][R16.64+0x28] ;  /* 0x0000280410197981 */ /* 0x000f62000c1e1900 */
[----:B--2---:R-:W-:-:S02]  /*1580*/  VIMNMX R18, PT, PT, R14, R19, PT ;  /* 0x000000130e127248 */ /* 0x004fc40003fe0100 */
[----:B------:R-:W-:Y:S02]  /*1590*/  ISETP.GE.AND P0, PT, R19, R14, PT ;  /* 0x0000000e1300720c */ /* 0x000fe40003f06270 */
[----:B---3--:R-:W-:Y:S02]  /*15a0*/  VIMNMX R20, PT, PT, R18, R21, PT ;  /* 0x0000001512147248 */ /* 0x008fe40003fe0100 */
[----:B------:R-:W-:Y:S02]  /*15b0*/  ISETP.GE.AND P1, PT, R21, R18, PT ;  /* 0x000000121500720c */ /* 0x000fe40003f26270 */
[----:B----4-:R-:W-:Y:S02]  /*15c0*/  ISETP.GE.AND P2, PT, R23, R20, PT ;  /* 0x000000141700720c */ /* 0x010fe40003f46270 */
[----:B------:R-:W-:Y:S02]  /*15d0*/  VIMNMX R20, PT, PT, R20, R23, PT ;  /* 0x0000001714147248 */ /* 0x000fe40003fe0100 */
[----:B------:R-:W-:-:S02]  /*15e0*/  SEL R10, R15, R10, !P0 ;  /* 0x0000000a0f0a7207 */ /* 0x000fc40004000000 */
[----:B-----5:R-:W-:Y:S02]  /*15f0*/  ISETP.GE.AND P3, PT, R25, R20, PT ;  /* 0x000000141900720c */ /* 0x020fe40003f66270 */
[----:B------:R-:W-:-:S03]  /*1600*/  VIMNMX R14, PT, PT, R20, R25, PT ;  /* 0x00000019140e7248 */ /* 0x000fc60003fe0100 */
[C---:B------:R-:W-:Y:S02]  /*1610*/  @!P1 VIADD R10, R15.reuse, 0x1 ;  /* 0x000000010f0a9836 */ /* 0x040fe40000000000 */
[----:B------:R-:W-:-:S06]  /*1620*/  @!P2 VIADD R10, R15, 0x2 ;  /* 0x000000020f0aa836 */ /* 0x000fcc0000000000 */
[C---:B------:R-:W-:Y:S01]  /*1630*/  @!P3 IADD3 R10, PT, PT, R15.reuse, 0x3, RZ ;  /* 0x000000030f0ab810 */ /* 0x040fe20007ffe0ff */
[----:B------:R-:W-:-:S07]  /*1640*/  VIADD R15, R15, 0x4 ;  /* 0x000000040f0f7836 */ /* 0x000fce0000000000 */
.L_x_21:
[----:B------:R-:W-:Y:S05]  /*1650*/  @!P4 BRA `(.L_x_19) ;  /* 0x000000000044c947 */ /* 0x000fea0003800000 */
[----:B------:R-:W0:Y:S01]  /*1660*/  LDC.64 R16, c[0x0][0x3a0] ;  /* 0x0000e800ff107b82 */ /* 0x000e220000000a00 */
[----:B------:R-:W-:-:S04]  /*1670*/  IMAD.IADD R19, R11, 0x1, R15 ;  /* 0x000000010b137824 */ /* 0x000fc800078e020f */
[----:B0-----:R-:W-:-:S05]  /*1680*/  IMAD.WIDE R16, R19, 0xc, R16 ;  /* 0x0000000c13107825 */ /* 0x001fca00078e0210 */
[----:B------:R-:W2:Y:S01]  /*1690*/  LDG.E R19, desc[UR4][R16.64+0x4] ;  /* 0x0000040410137981 */ /* 0x000ea2000c1e1900 */
[----:B------:R-:W-:Y:S02]  /*16a0*/  ISETP.NE.AND P1, PT, R4, 0x1, PT ;  /* 0x000000010400780c */ /* 0x000fe40003f25270 */
[CC--:B--2---:R-:W-:Y:S02]  /*16b0*/  ISETP.GE.AND P0, PT, R19.reuse, R14.reuse, PT ;  /* 0x0000000e1300720c */ /* 0x0c4fe40003f06270 */
[----:B------:R-:W-:Y:S02]  /*16c0*/  VIMNMX R19, PT, PT, R19, R14, PT ;  /* 0x0000000e13137248 */ /* 0x000fe40003fe0100 */
[----:B------:R-:W-:-:S07]  /*16d0*/  SEL R10, R15, R10, !P0 ;  /* 0x0000000a0f0a7207 */ /* 0x000fce0004000000 */
[----:B------:R-:W-:Y:S05]  /*16e0*/  @!P1 BRA `(.L_x_19) ;  /* 0x0000000000209947 */ /* 0x000fea0003800000 */
[----:B------:R-:W-:Y:S01]  /*16f0*/  ISETP.NE.AND P1, PT, R4, 0x2, PT ;  /* 0x000000020400780c */ /* 0x000fe20003f25270 */
[----:B------:R-:W2:-:S12]  /*1700*/  LDG.E R14, desc[UR4][R16.64+0x10] ;  /* 0x00001004100e7981 */ /* 0x000e98000c1e1900 */
[----:B------:R-:W3:Y:S01]  /*1710*/  @P1 LDG.E R18, desc[UR4][R16.64+0x1c] ;  /* 0x00001c0410121981 */ /* 0x000ee2000c1e1900 */
[----:B--2---:R-:W-:Y:S02]  /*1720*/  ISETP.GE.AND P0, PT, R14, R19, PT ;  /* 0x000000130e00720c */ /* 0x004fe40003f06270 */
[----:B------:R-:W-:-:S04]  /*1730*/  VIMNMX R19, PT, PT, R19, R14, PT ;  /* 0x0000000e13137248 */ /* 0x000fc80003fe0100 */
[----:B---3--:R-:W-:-:S07]  /*1740*/  ISETP.GE.OR P2, PT, R18, R19, !P1 ;  /* 0x000000131200720c */ /* 0x008fce0004f46670 */
[----:B------:R-:W-:-:S06]  /*1750*/  @!P0 IADD3 R10, PT, PT, R15, 0x1, RZ ;  /* 0x000000010f0a8810 */ /* 0x000fcc0007ffe0ff */
[----:B------:R-:W-:-:S07]  /*1760*/  @!P2 VIADD R10, R15, 0x2 ;  /* 0x000000020f0aa836 */ /* 0x000fce0000000000 */
.L_x_19:
[----:B------:R-:W2:Y:S01]  /*1770*/  LDG.E R13, desc[UR4][R12.64] ;  /* 0x000000040c0d7981 */ /* 0x000ea2000c1e1900 */
[----:B----4-:R-:W2:Y:S08]  /*1780*/  LDC.64 R16, c[0x0][0x3a8] ;  /* 0x0000ea00ff107b82 */ /* 0x010eb00000000a00 */
[----:B------:R-:W0:Y:S01]  /*1790*/  LDC.64 R14, c[0x0][0x3a0] ;  /* 0x0000e800ff0e7b82 */ /* 0x000e220000000a00 */
[----:B--2---:R-:W-:-:S05]  /*17a0*/  IMAD.WIDE R16, R13, 0xc, R16 ;  /* 0x0000000c0d107825 */ /* 0x004fca00078e0210 */
[----:B------:R-:W2:Y:S04]  /*17b0*/  LDG.E R19, desc[UR4][R16.64] ;  /* 0x0000000410137981 */ /* 0x000ea8000c1e1900 */
[----:B------:R-:W3:Y:S01]  /*17c0*/  LDG.E R21, desc[UR4][R16.64+0x8] ;  /* 0x0000080410157981 */ /* 0x000ee2000c1e1900 */
[----:B------:R-:W-:-:S04]  /*17d0*/  IMAD.IADD R11, R11, 0x1, R10 ;  /* 0x000000010b0b7824 */ /* 0x000fc800078e020a */
[----:B0-----:R-:W-:-:S04]  /*17e0*/  IMAD.WIDE R14, R11, 0xc, R14 ;  /* 0x0000000c0b0e7825 */ /* 0x001fc800078e020e */
[----:B------:R-:W-:-:S05]  /*17f0*/  HFMA2 R11, -RZ, RZ, 0, 5.9604644775390625e-08 ;  /* 0x00000001ff0b7431 */ /* 0x000fca00000001ff */
[----:B------:R0:W-:Y:S04]  /*1800*/  STG.E desc[UR4][R14.64+0x4], R11 ;  /* 0x0000040b0e007986 */ /* 0x0001e8000c101904 */
[----:B--2---:R0:W-:Y:S04]  /*1810*/  STG.E desc[UR4][R14.64], R19 ;  /* 0x000000130e007986 */ /* 0x0041e8000c101904 */
[----:B---3--:R0:W-:Y:S01]  /*1820*/  STG.E desc[UR4][R14.64+0x8], R21 ;  /* 0x000008150e007986 */ /* 0x0081e2000c101904 */
[----:B------:R-:W-:Y:S05]  /*1830*/  BRA `(.L_x_15) ;  /* 0x0000000000507947 */ /* 0x000fea0003800000 */
.L_x_16:
[----:B------:R-:W2:Y:S01]  /*1840*/  LDG.E R13, desc[UR4][R12.64] ;  /* 0x000000040c0d7981 */ /* 0x000ea2000c1e1900 */
[----:B----4-:R-:W2:Y:S08]  /*1850*/  LDC.64 R20, c[0x0][0x3a8] ;  /* 0x0000ea00ff147b82 */ /* 0x010eb00000000a00 */
[----:B------:R-:W0:Y:S01]  /*1860*/  LDC.64 R16, c[0x0][0x3a0] ;  /* 0x0000e800ff107b82 */ /* 0x000e220000000a00 */
[----:B--2---:R-:W-:-:S05]  /*1870*/  IMAD.WIDE R20, R13, 0xc, R20 ;  /* 0x0000000c0d147825 */ /* 0x004fca00078e0214 */
[----:B------:R-:W2:Y:S04]  /*1880*/  LDG.E R23, desc[UR4][R20.64] ;  /* 0x0000000414177981 */ /* 0x000ea8000c1e1900 */
[----:B------:R-:W3:Y:S04]  /*1890*/  LDG.E R25, desc[UR4][R20.64+0x4] ;  /* 0x0000040414197981 */ /* 0x000ee8000c1e1900 */
[----:B------:R-:W4:Y:S01]  /*18a0*/  LDG.E R27, desc[UR4][R20.64+0x8] ;  /* 0x00000804141b7981 */ /* 0x000f22000c1e1900 */
[----:B------:R-:W-:-:S04]  /*18b0*/  IMAD.IADD R19, R11, 0x1, R10 ;  /* 0x000000010b137824 */ /* 0x000fc800078e020a */
[----:B0-----:R-:W-:-:S05]  /*18c0*/  IMAD.WIDE R18, R19, 0xc, R16 ;  /* 0x0000000c13127825 */ /* 0x001fca00078e0210 */
[----:B--2---:R0:W-:Y:S04]  /*18d0*/  STG.E desc[UR4][R18.64], R23 ;  /* 0x0000001712007986 */ /* 0x0041e8000c101904 */
[----:B---3--:R0:W-:Y:S04]  /*18e0*/  STG.E desc[UR4][R18.64+0x4], R25 ;  /* 0x0000041912007986 */ /* 0x0081e8000c101904 */
[----:B----4-:R0:W-:Y:S04]  /*18f0*/  STG.E desc[UR4][R18.64+0x8], R27 ;  /* 0x0000081b12007986 */ /* 0x0101e8000c101904 */
[----:B------:R-:W2:Y:S01]  /*1900*/  LDG.E R10, desc[UR4][R14.64] ;  /* 0x000000040e0a7981 */ /* 0x000ea2000c1e1900 */
[----:B------:R-:W-:Y:S01]  /*1910*/  MOV R13, 0x1 ;  /* 0x00000001000d7802 */ /* 0x000fe20000000f00 */
[----:B--2---:R-:W-:-:S04]  /*1920*/  IMAD.IADD R11, R11, 0x1, R10 ;  /* 0x000000010b0b7824 */ /* 0x004fc800078e020a */
[----:B------:R-:W-:-:S05]  /*1930*/  IMAD.WIDE R16, R11, 0xc, R16 ;  /* 0x0000000c0b107825 */ /* 0x000fca00078e0210 */
[----:B------:R0:W-:Y:S04]  /*1940*/  STG.E desc[UR4][R16.64+0x4], R13 ;  /* 0x0000040d10007986 */ /* 0x0001e8000c101904 */
[----:B------:R-:W2:Y:S02]  /*1950*/  LDG.E R10, desc[UR4][R14.64] ;  /* 0x000000040e0a7981 */ /* 0x000ea4000c1e1900 */
[----:B--2---:R-:W-:-:S05]  /*1960*/  VIADD R11, R10, 0x1 ;  /* 0x000000010a0b7836 */ /* 0x004fca0000000000 */
[----:B------:R0:W-:Y:S02]  /*1970*/  STG.E desc[UR4][R14.64], R11 ;  /* 0x0000000b0e007986 */ /* 0x0001e4000c101904 */
.L_x_15:
[----:B0-----:R-:W-:Y:S05]  /*1980*/  BSYNC.RECONVERGENT B0 ;  /* 0x0000000000007941 */ /* 0x001fea0003800200 */
.L_x_14:
[----:B------:R-:W0:Y:S01]  /*1990*/  LDCU UR6, c[0x0][0x3b0] ;  /* 0x00007600ff0677ac */ /* 0x000e220008000800 */
[----:B------:R-:W-:-:S05]  /*19a0*/  VIADD R0, R0, 0x500 ;  /* 0x0000050000007836 */ /* 0x000fca0000000000 */
[----:B0-----:R-:W-:-:S13]  /*19b0*/  ISETP.GE.AND P0, PT, R0, UR6, PT ;  /* 0x0000000600007c0c */ /* 0x001fda000bf06270 */
[----:B------:R-:W-:Y:S05]  /*19c0*/  @!P0 BRA `(.L_x_22) ;  /* 0xffffffe400d88947 */ /* 0x000fea000383ffff */
[----:B------:R-:W-:Y:S05]  /*19d0*/  EXIT ;  /* 0x000000000000794d */ /* 0x000fea0003800000 */
.L_x_5:
[C---:B------:R-:W-:Y:S01]  /*19e0*/  VIADDMNMX R3, R0.reuse, 0x500, R7, !PT ;  /* 0x0000050000037846 */ /* 0x040fe20007800107 */
[----:B------:R-:W-:Y:S03]  /*19f0*/  BSSY.RECONVERGENT B0, `(.L_x_23) ;  /* 0x000003e000007945 */ /* 0x000fe60003800200 */
[----:B------:R-:W-:-:S05]  /*1a00*/  IADD3 R3, PT, PT, -R0, R3, RZ ;  /* 0x0000000300037210 */ /* 0x000fca0007ffe1ff */
[C---:B------:R-:W-:Y:S02]  /*1a10*/  VIADD R2, R3.reuse, 0xfffffb00 ;  /* 0xfffffb0003027836 */ /* 0x040fe40000000000 */
[----:B------:R-:W-:-:S03]  /*1a20*/  VIADD R3, R3, 0xfffffaff ;  /* 0xfffffaff03037836 */ /* 0x000fc60000000000 */
[----:B------:R-:W-:-:S13]  /*1a30*/  ISETP.NE.AND P0, PT, R2, RZ, PT ;  /* 0x000000ff0200720c */ /* 0x000fda0003f05270 */
[----:B------:R-:W-:-:S05]  /*1a40*/  @!P0 IADD3 R3, PT, PT, R2, RZ, RZ ;  /* 0x000000ff02038210 */ /* 0x000fca0007ffe0ff */
[----:B------:R-:W-:-:S05]  /*1a50*/  IMAD.HI.U32 R3, R3, -0x33333333, RZ ;  /* 0xcccccccd03037827 */ /* 0x000fca00078e00ff */
[----:B------:R-:W-:Y:S02]  /*1a60*/  SHF.R.U32.HI R2, RZ, 0xa, R3 ;  /* 0x0000000aff027819 */ /* 0x000fe40000011603 */
[----:B------:R-:W-:-:S03]  /*1a70*/  LEA.HI R11, R3, 0x1, RZ, 0x16 ;  /* 0x00000001030b7811 */ /* 0x000fc600078fb0ff */
[----:B------:R-:W-:-:S05]  /*1a80*/  @!P0 IMAD.MOV R11, RZ, RZ, R2 ;  /* 0x000000ffff0b8224 */ /* 0x000fca00078e0202 */
[----:B------:R-:W-:-:S04]  /*1a90*/  LOP3.LUT R2, R11, 0x3, RZ, 0xc0, !PT ;  /* 0x000000030b027812 */ /* 0x000fc800078ec0ff */
[----:B------:R-:W-:-:S13]  /*1aa0*/  ISETP.NE.AND P0, PT, R2, 0x3, PT ;  /* 0x000000030200780c */ /* 0x000fda0003f05270 */
[----:B------:R-:W-:Y:S05]  /*1ab0*/  @!P0 BRA `(.L_x_24) ;  /* 0x0000000000c48947 */ /* 0x000fea0003800000 */
[----:B------:R-:W1:Y:S01]  /*1ac0*/  LDC R13, c[0x0][0x3b0] ;  /* 0x0000ec00ff0d7b82 */ /* 0x000e620000000800 */
[----:B------:R-:W-:Y:S02]  /*1ad0*/  VIADD R15, R11, 0x1 ;  /* 0x000000010b0f7836 */ /* 0x000fe40000000000 */
[----:B------:R-:W-:-:S03]  /*1ae0*/  HFMA2 R10, -RZ, RZ, 0, 0 ;  /* 0x00000000ff0a7431 */ /* 0x000fc600000001ff */
[----:B------:R-:W-:Y:S02]  /*1af0*/  LOP3.LUT R15, R15, 0x3, RZ, 0xc0, !PT ;  /* 0x000000030f0f7812 */ /* 0x000fe400078ec0ff */
[----:B------:R-:W2:Y:S08]  /*1b00*/  LDC.64 R2, c[0x0][0x3a0] ;  /* 0x0000e800ff027b82 */ /* 0x000eb00000000a00 */
[----:B------:R-:W3:Y:S08]  /*1b10*/  LDC.64 R4, c[0x0][0x3a8] ;  /* 0x0000ea00ff047b82 */ /* 0x000ef00000000a00 */
[----:B------:R-:W4:Y:S08]  /*1b20*/  LDC.64 R6, c[0x0][0x380] ;  /* 0x0000e000ff067b82 */ /* 0x000f300000000a00 */
[----:B------:R-:W0:Y:S02]  /*1b30*/  LDC.64 R8, c[0x0][0x398] ;  /* 0x0000e600ff087b82 */ /* 0x000e240000000a00 */
.L_x_28:
[----:B01----:R-:W-:-:S05]  /*1b40*/  IMAD.WIDE R16, R0, 0x4, R8 ;  /* 0x0000000400107825 */ /* 0x003fca00078e0208 */
[----:B------:R-:W1:Y:S01]  /*1b50*/  LDG.E R12, desc[UR4][R16.64] ;  /* 0x00000004100c7981 */ /* 0x000e62000c1e1900 */
[----:B------:R-:W-:Y:S01]  /*1b60*/  VIADD R10, R10, 0x1 ;  /* 0x000000010a0a7836 */ /* 0x000fe20000000000 */
[----:B------:R-:W-:Y:S04]  /*1b70*/  BSSY.RECONVERGENT B1, `(.L_x_25) ;  /* 0x0000023000017945 */ /* 0x000fe80003800200 */
[----:B------:R-:W-:Y:S02]  /*1b80*/  ISETP.NE.AND P1, PT, R10, R15, PT ;  /* 0x0000000f0a00720c */ /* 0x000fe40003f25270 */
[----:B-1----:R-:W-:-:S13]  /*1b90*/  ISETP.GE.AND P0, PT, R12, R13, PT ;  /* 0x0000000d0c00720c */ /* 0x002fda0003f06270 */
[----:B------:R-:W-:Y:S05]  /*1ba0*/  @!P0 BRA `(.L_x_26) ;  /* 0x0000000000308947 */ /* 0x000fea0003800000 */
[----:B----4-:R-:W-:-:S06]  /*1bb0*/  IMAD.WIDE R18, R0, 0x4, R6 ;  /* 0x0000000400127825 */ /* 0x010fcc00078e0206 */
[----:B------:R-:W3:Y:S01]  /*1bc0*/  LDG.E R19, desc[UR4][R18.64] ;  /* 0x0000000412137981 */ /* 0x000ee2000c1e1900 */
[----:B------:R-:W-:Y:S02]  /*1bd0*/  IMAD R17, R0, R13, RZ ;  /* 0x0000000d00117224 */ /* 0x000fe400078e02ff */
[----:B---3--:R-:W-:-:S05]  /*1be0*/  IMAD.WIDE R20, R19, 0xc, R4 ;  /* 0x0000000c13147825 */ /* 0x008fca00078e0204 */
[----:B------:R-:W3:Y:S04]  /*1bf0*/  LDG.E R23, desc[UR4][R20.64] ;  /* 0x0000000414177981 */ /* 0x000ee8000c1e1900 */
[----:B------:R-:W4:Y:S01]  /*1c00*/  LDG.E R25, desc[UR4][R20.64+0x8] ;  /* 0x0000080414197981 */ /* 0x000f22000c1e1900 */
[----:B--2---:R-:W-:-:S04]  /*1c10*/  IMAD.WIDE R16, R17, 0xc, R2 ;  /* 0x0000000c11107825 */ /* 0x004fc800078e0202 */
[----:B------:R-:W-:-:S05]  /*1c20*/  IMAD.MOV.U32 R27, RZ, RZ, 0x1 ;  /* 0x00000001ff1b7424 */ /* 0x000fca00078e00ff */
[----:B------:R0:W-:Y:S04]  /*1c30*/  STG.E desc[UR4][R16.64+-0x8], R27 ;  /* 0xfffff81b10007986 */ /* 0x0001e8000c101904 */
[----:B---3--:R0:W-:Y:S04]  /*1c40*/  STG.E desc[UR4][R16.64+-0xc], R23 ;  /* 0xfffff41710007986 */ /* 0x0081e8000c101904 */
[----:B----4-:R0:W-:Y:S01]  /*1c50*/  STG.E desc[UR4][R16.64+-0x4], R25 ;  /* 0xfffffc1910007986 */ /* 0x0101e2000c101904 */
[----:B------:R-:W-:Y:S05]  /*1c60*/  BRA `(.L_x_27) ;  /* 0x00000000004c7947 */ /* 0x000fea0003800000 */
.L_x_26:
[----:B----4-:R-:W-:-:S05]  /*1c70*/  IMAD.WIDE R22, R0, 0x4, R6 ;  /* 0x0000000400167825 */ /* 0x010fca00078e0206 */
[----:B------:R-:W3:Y:S01]  /*1c80*/  LDG.E R21, desc[UR4][R22.64] ;  /* 0x0000000416157981 */ /* 0x000ee2000c1e1900 */
[----:B------:R-:W-:Y:S02]  /*1c90*/  IMAD R19, R0, R13, R12 ;  /* 0x0000000d00137224 */ /* 0x000fe400078e020c */
[----:B---3--:R-:W-:-:S05]  /*1ca0*/  IMAD.WIDE R20, R21, 0xc, R4 ;  /* 0x0000000c15147825 */ /* 0x008fca00078e0204 */
[----:B------:R-:W3:Y:S04]  /*1cb0*/  LDG.E R25, desc[UR4][R20.64] ;  /* 0x0000000414197981 */ /* 0x000ee8000c1e1900 */
[----:B------:R-:W4:Y:S04]  /*1cc0*/  LDG.E R27, desc[UR4][R20.64+0x4] ;  /* 0x00000404141b7981 */ /* 0x000f28000c1e1900 */
[----:B------:R-:W5:Y:S01]  /*1cd0*/  LDG.E R29, desc[UR4][R20.64+0x8] ;  /* 0x00000804141d7981 */ /* 0x000f62000c1e1900 */
[----:B--2---:R-:W-:-:S05]  /*1ce0*/  IMAD.WIDE R18, R19, 0xc, R2 ;  /* 0x0000000c13127825 */ /* 0x004fca00078e0202 */
[----:B---3--:R1:W-:Y:S04]  /*1cf0*/  STG.E desc[UR4][R18.64], R25 ;  /* 0x0000001912007986 */ /* 0x0083e8000c101904 */
[----:B----4-:R1:W-:Y:S04]  /*1d00*/  STG.E desc[UR4][R18.64+0x4], R27 ;  /* 0x0000041b12007986 */ /* 0x0103e8000c101904 */
[----:B-----5:R1:W-:Y:S04]  /*1d10*/  STG.E desc[UR4][R18.64+0x8], R29 ;  /* 0x0000081d12007986 */ /* 0x0203e8000c101904 */
[----:B------:R-:W2:Y:S01]  /*1d20*/  LDG.E R12, desc[UR4][R16.64] ;  /* 0x00000004100c7981 */ /* 0x000ea2000c1e1900 */
[----:B------:R-:W-:Y:S01]  /*1d30*/  MOV R14, 0x1 ;  /* 0x00000001000e7802 */ /* 0x000fe20000000f00 */
[----:B--2---:R-:W-:-:S04]  /*1d40*/  IMAD R23, R0, R13, R12 ;  /* 0x0000000d00177224 */ /* 0x004fc800078e020c */
[----:B------:R-:W-:-:S05]  /*1d50*/  IMAD.WIDE R22, R23, 0xc, R2 ;  /* 0x0000000c17167825 */ /* 0x000fca00078e0202 */
[----:B------:R1:W-:Y:S04]  /*1d60*/  STG.E desc[UR4][R22.64+0x4], R14 ;  /* 0x0000040e16007986 */ /* 0x0003e8000c101904 */
[----:B------:R-:W2:Y:S02]  /*1d70*/  LDG.E R12, desc[UR4][R16.64] ;  /* 0x00000004100c7981 */ /* 0x000ea4000c1e1900 */
[----:B--2---:R-:W-:-:S05]  /*1d80*/  VIADD R21, R12, 0x1 ;  /* 0x000000010c157836 */ /* 0x004fca0000000000 */
[----:B------:R1:W-:Y:S02]  /*1d90*/  STG.E desc[UR4][R16.64], R21 ;  /* 0x0000001510007986 */ /* 0x0003e4000c101904 */
.L_x_27:
[----:B------:R-:W-:Y:S05]  /*1da0*/  BSYNC.RECONVERGENT B1 ;  /* 0x0000000000017941 */ /* 0x000fea0003800200 */
.L_x_25:
[----:B------:R-:W-:Y:S01]  /*1db0*/  VIADD R0, R0, 0x500 ;  /* 0x0000050000007836 */ /* 0x000fe20000000000 */
[----:B------:R-:W-:Y:S06]  /*1dc0*/  @P1 BRA `(.L_x_28) ;  /* 0xfffffffc005c1947 */ /* 0x000fec000383ffff */
.L_x_24:
[----:B0-----:R-:W-:Y:S05]  /*1dd0*/  BSYNC.RECONVERGENT B0 ;  /* 0x0000000000007941 */ /* 0x001fea0003800200 */
.L_x_23:
[----:B------:R-:W-:Y:S01]  /*1de0*/  ISETP.GE.U32.AND P0, PT, R11, 0x3, PT ;  /* 0x000000030b00780c */ /* 0x000fe20003f06070 */
[----:B------:R-:W0:Y:S01]  /*1df0*/  LDCU UR6, c[0x0][0x3b0] ;  /* 0x00007600ff0677ac */ /* 0x000e220008000800 */
[----:B------:R-:W2:Y:S11]  /*1e00*/  LDCU.128 UR8, c[0x0][0x3a0] ;  /* 0x00007400ff0877ac */ /* 0x000eb60008000c00 */
[----:B0-2---:R-:W-:Y:S05]  /*1e10*/  @!P0 EXIT ;  /* 0x000000000000894d */ /* 0x005fea0003800000 */
.L_x_29:
[----:B------:R-:W0:Y:S08]  /*1e20*/  LDC.64 R2, c[0x0][0x398] ;  /* 0x0000e600ff027b82 */ /* 0x000e300000000a00 */
[----:B------:R-:W2:Y:S01]  /*1e30*/  LDC.64 R4, c[0x0][0x380] ;  /* 0x0000e000ff047b82 */ /* 0x000ea20000000a00 */
[----:B0-----:R-:W-:-:S05]  /*1e40*/  IMAD.WIDE R2, R0, 0x4, R2 ;  /* 0x0000000400027825 */ /* 0x001fca00078e0202 */
[----:B------:R-:W3:Y:S01]  /*1e50*/  LDG.E R13, desc[UR4][R2.64] ;  /* 0x00000004020d7981 */ /* 0x000ee2000c1e1900 */
[----:B--2---:R-:W-:Y:S01]  /*1e60*/  IMAD.WIDE R4, R0, 0x4, R4 ;  /* 0x0000000400047825 */ /* 0x004fe200078e0204 */
[----:B---3--:R-:W-:-:S13]  /*1e70*/  ISETP.GE.AND P0, PT, R13, UR6, PT ;  /* 0x000000060d007c0c */ /* 0x008fda000bf06270 */
[----:B------:R-:W1:Y:S01]  /*1e80*/  @!P0 LDG.E R15, desc[UR4][R4.64] ;  /* 0x00000004040f8981 */ /* 0x000e62000c1e1900 */
[----:B------:R-:W-:Y:S01]  /*1e90*/  @!P0 MOV R6, UR10 ;  /* 0x0000000a00068c02 */ /* 0x000fe20008000f00 */
[----:B------:R-:W-:Y:S01]  /*1ea0*/  @!P0 IMAD.U32 R7, RZ, RZ, UR11 ;  /* 0x0000000bff078e24 */ /* 0x000fe2000f8e00ff */
[----:B------:R-:W-:Y:S01]  /*1eb0*/  @!P0 MOV R9, UR9 ;  /* 0x0000000900098c02 */ /* 0x000fe20008000f00 */
[----:B------:R-:W-:Y:S02]  /*1ec0*/  @!P0 IMAD.U32 R8, RZ, RZ, UR8 ;  /* 0x00000008ff088e24 */ /* 0x000fe4000f8e00ff */
[----:B-1----:R-:W-:-:S05]  /*1ed0*/  @!P0 IMAD.WIDE R14, R15, 0xc, R6 ;  /* 0x0000000c0f0e8825 */ /* 0x002fca00078e0206 */
[----:B------:R-:W2:Y:S04]  /*1ee0*/  @!P0 LDG.E R11, desc[UR4][R14.64] ;  /* 0x000000040e0b8981 */ /* 0x000ea8000c1e1900 */
[----:B------:R-:W3:Y:S04]  /*1ef0*/  @!P0 LDG.E R19, desc[UR4][R14.64+0x4] ;  /* 0x000004040e138981 */ /* 0x000ee8000c1e1900 */
[----:B------:R-:W4:Y:S01]  /*1f00*/  @!P0 LDG.E R21, desc[UR4][R14.64+0x8] ;  /* 0x000008040e158981 */ /* 0x000f22000c1e1900 */
[----:B------:R-:W-:-:S04]  /*1f10*/  @!P0 IMAD R13, R0, UR6, R13 ;  /* 0x00000006000d8c24 */ /* 0x000fc8000f8e020d */
[----:B------:R-:W-:-:S05]  /*1f20*/  @!P0 IMAD.WIDE R12, R13, 0xc, R8 ;  /* 0x0000000c0d0c8825 */ /* 0x000fca00078e0208 */
[----:B--2---:R-:W-:Y:S04]  /*1f30*/  @!P0 STG.E desc[UR4][R12.64], R11 ;  /* 0x0000000b0c008986 */ /* 0x004fe8000c101904 */
[----:B---3--:R-:W-:Y:S04]  /*1f40*/  @!P0 STG.E desc[UR4][R12.64+0x4], R19 ;  /* 0x000004130c008986 */ /* 0x008fe8000c101904 */
[----:B----4-:R-:W-:Y:S04]  /*1f50*/  @!P0 STG.E desc[UR4][R12.64+0x8], R21 ;  /* 0x000008150c008986 */ /* 0x010fe8000c101904 */
[----:B------:R-:W2:Y:S01]  /*1f60*/  @!P0 LDG.E R17, desc[UR4][R2.64] ;  /* 0x0000000402118981 */ /* 0x000ea2000c1e1900 */
[----:B------:R-:W-:-:S02]  /*1f70*/  IMAD.MOV.U32 R10, RZ, RZ, 0x1 ;  /* 0x00000001ff0a7424 */ /* 0x000fc400078e00ff */
[----:B--2---:R-:W-:-:S04]  /*1f80*/  @!P0 IMAD R17, R0, UR6, R17 ;  /* 0x0000000600118c24 */ /* 0x004fc8000f8e0211 */
[----:B------:R-:W-:-:S05]  /*1f90*/  @!P0 IMAD.WIDE R16, R17, 0xc, R8 ;  /* 0x0000000c11108825 */ /* 0x000fca00078e0208 */
[----:B------:R0:W-:Y:S04]  /*1fa0*/  @!P0 STG.E desc[UR4][R16.64+0x4], R10 ;  /* 0x0000040a10008986 */ /* 0x0001e8000c101904 */
[----:B------:R-:W2:Y:S02]  /*1fb0*/  @!P0 LDG.E R14, desc[UR4][R2.64] ;  /* 0x00000004020e8981 */ /* 0x000ea4000c1e1900 */
[----:B--2---:R-:W-:-:S05]  /*1fc0*/  @!P0 VIADD R23, R14, 0x1 ;  /* 0x000000010e178836 */ /* 0x004fca0000000000 */
[----:B------:R1:W-:Y:S04]  /*1fd0*/  @!P0 STG.E desc[UR4][R2.64], R23 ;  /* 0x0000001702008986 */ /* 0x0003e8000c101904 */
[----:B------:R-:W2:Y:S01]  /*1fe0*/  @P0 LDG.E R15, desc[UR4][R4.64] ;  /* 0x00000004040f0981 */ /* 0x000ea2000c1e1900 */
[----:B------:R-:W-:Y:S01]  /*1ff0*/  @P0 MOV R6, UR10 ;  /* 0x0000000a00060c02 */ /* 0x000fe20008000f00 */
[----:B------:R-:W-:Y:S01]  /*2000*/  @P0 IMAD.U32 R7, RZ, RZ, UR11 ;  /* 0x0000000bff070e24 */ /* 0x000fe2000f8e00ff */
[----:B------:R-:W-:Y:S01]  /*2010*/  @P0 MOV R8, UR8 ;  /* 0x0000000800080c02 */ /* 0x000fe20008000f00 */
[----:B------:R-:W-:Y:S02]  /*2020*/  @P0 IMAD.U32 R9, RZ, RZ, UR9 ;  /* 0x00000009ff090e24 */ /* 0x000fe4000f8e00ff */
[----:B--2---:R-:W-:-:S05]  /*2030*/  @P0 IMAD.WIDE R14, R15, 0xc, R6 ;  /* 0x0000000c0f0e0825 */ /* 0x004fca00078e0206 */
[----:B------:R-:W2:Y:S04]  /*2040*/  @P0 LDG.E R11, desc[UR4][R14.64] ;  /* 0x000000040e0b0981 */ /* 0x000ea8000c1e1900 */
[----:B------:R-:W3:Y:S01]  /*2050*/  @P0 LDG.E R19, desc[UR4][R14.64+0x8] ;  /* 0x000008040e130981 */ /* 0x000ee2000c1e1900 */
[----:B------:R-:W-:-:S04]  /*2060*/  @P0 IMAD R13, R0, UR6, RZ ;  /* 0x00000006000d0c24 */ /* 0x000fc8000f8e02ff */
[----:B------:R-:W-:-:S05]  /*2070*/  @P0 IMAD.WIDE R12, R13, 0xc, R8 ;  /* 0x0000000c0d0c0825 */ /* 0x000fca00078e0208 */
[----:B------:R-:W-:Y:S04]  /*2080*/  @P0 STG.E desc[UR4][R12.64+-0x8], R10 ;  /* 0xfffff80a0c000986 */ /* 0x000fe8000c101904 */
[----:B--2---:R-:W-:Y:S04]  /*2090*/  @P0 STG.E desc[UR4][R12.64+-0xc], R11 ;  /* 0xfffff40b0c000986 */ /* 0x004fe8000c101904 */
[----:B---3--:R2:W-:Y:S04]  /*20a0*/  @P0 STG.E desc[UR4][R12.64+-0x4], R19 ;  /* 0xfffffc130c000986 */ /* 0x0085e8000c101904 */
[----:B------:R-:W3:Y:S02]  /*20b0*/  LDG.E R20, desc[UR4][R2.64+0x1400] ;  /* 0x0014000402147981 */ /* 0x000ee4000c1e1900 */
[----:B---3--:R-:W-:-:S13]  /*20c0*/  ISETP.GE.AND P0, PT, R20, UR6, PT ;  /* 0x0000000614007c0c */ /* 0x008fda000bf06270 */
[----:B0-----:R-:W3:Y:S01]  /*20d0*/  @P0 LDG.E R17, desc[UR4][R4.64+0x1400] ;  /* 0x0014000404110981 */ /* 0x001ee2000c1e1900 */
[----:B------:R-:W-:Y:S01]  /*20e0*/  IADD3 R27, PT, PT, R0, 0x500, RZ ;  /* 0x00000500001b7810 */ /* 0x000fe20007ffe0ff */
[----:B---3--:R-:W-:-:S05]  /*20f0*/  @P0 IMAD.WIDE R16, R17, 0xc, R6 ;  /* 0x0000000c11100825 */ /* 0x008fca00078e0206 */
[----:B------:R-:W3:Y:S04]  /*2100*/  @P0 LDG.E R21, desc[UR4][R16.64] ;  /* 0x0000000410150981 */ /* 0x000ee8000c1e1900 */
[----:B-1----:R-:W4:Y:S01]  /*2110*/  @P0 LDG.E R23, desc[UR4][R16.64+0x8] ;  /* 0x0000080410170981 */ /* 0x002f22000c1e1900 */
[----:B------:R-:W-:-:S04]  /*2120*/  @P0 IMAD R15, R27, UR6, RZ ;  /* 0x000000061b0f0c24 */ /* 0x000fc8000f8e02ff */
[----:B------:R-:W-:-:S05]  /*2130*/  @P0 IMAD.WIDE R14, R15, 0xc, R8 ;  /* 0x0000000c0f0e0825 */ /* 0x000fca00078e0208 */
[----:B------:R-:W-:Y:S04]  /*2140*/  @P0 STG.E desc[UR4][R14.64+-0x8], R10 ;  /* 0xfffff80a0e000986 */ /* 0x000fe8000c101904 */
[----:B---3--:R-:W-:Y:S04]  /*2150*/  @P0 STG.E desc[UR4][R14.64+-0xc], R21 ;  /* 0xfffff4150e000986 */ /* 0x008fe8000c101904 */
[----:B----4-:R-:W-:Y:S04]  /*2160*/  @P0 STG.E desc[UR4][R14.64+-0x4], R23 ;  /* 0xfffffc170e000986 */ /* 0x010fe8000c101904 */
[----:B--2---:R-:W2:Y:S01]  /*2170*/  @!P0 LDG.E R19, desc[UR4][R4.64+0x1400] ;  /* 0x0014000404138981 */ /* 0x004ea2000c1e1900 */
[----:B------:R-:W-:-:S02]  /*2180*/  @!P0 IMAD R13, R27, UR6, R20 ;  /* 0x000000061b0d8c24 */ /* 0x000fc4000f8e0214 */
[----:B--2---:R-:W-:-:S05]  /*2190*/  @!P0 IMAD.WIDE R18, R19, 0xc, R6 ;  /* 0x0000000c13128825 */ /* 0x004fca00078e0206 */
[----:B------:R-:W2:Y:S04]  /*21a0*/  @!P0 LDG.E R11, desc[UR4][R18.64] ;  /* 0x00000004120b8981 */ /* 0x000ea8000c1e1900 */
[----:B------:R-:W3:Y:S04]  /*21b0*/  @!P0 LDG.E R25, desc[UR4][R18.64+0x4] ;  /* 0x0000040412198981 */ /* 0x000ee8000c1e1900 */
[----:B------:R-:W4:Y:S01]  /*21c0*/  @!P0 LDG.E R17, desc[UR4][R18.64+0x8] ;  /* 0x0000080412118981 */ /* 0x000f22000c1e1900 */
[----:B------:R-:W-:-:S05]  /*21d0*/  @!P0 IMAD.WIDE R12, R13, 0xc, R8 ;  /* 0x0000000c0d0c8825 */ /* 0x000fca00078e0208 */
[----:B--2---:R0:W-:Y:S04]  /*21e0*/  @!P0 STG.E desc[UR4][R12.64], R11 ;  /* 0x0000000b0c008986 */ /* 0x0041e8000c101904 */
[----:B---3--:R-:W-:Y:S04]  /*21f0*/  @!P0 STG.E desc[UR4][R12.64+0x4], R25 ;  /* 0x000004190c008986 */ /* 0x008fe8000c101904 */
[----:B----4-:R1:W-:Y:S04]  /*2200*/  @!P0 STG.E desc[UR4][R12.64+0x8], R17 ;  /* 0x000008110c008986 */ /* 0x0103e8000c101904 */
[----:B------:R-:W2:Y:S02]  /*2210*/  @!P0 LDG.E R14, desc[UR4][R2.64+0x1400] ;  /* 0x00140004020e8981 */ /* 0x000ea4000c1e1900 */
[----:B--2---:R-:W-:-:S04]  /*2220*/  @!P0 IMAD R15, R27, UR6, R14 ;  /* 0x000000061b0f8c24 */ /* 0x004fc8000f8e020e */
[----:B------:R-:W-:-:S05]  /*2230*/  @!P0 IMAD.WIDE R14, R15, 0xc, R8 ;  /* 0x0000000c0f0e8825 */ /* 0x000fca00078e0208 */
[----:B------:R-:W-:Y:S04]  /*2240*/  @!P0 STG.E desc[UR4][R14.64+0x4], R10 ;  /* 0x0000040a0e008986 */ /* 0x000fe8000c101904 */
[----:B------:R-:W2:Y:S04]  /*2250*/  LDG.E R27, desc[UR4][R2.64+0x2800] ;  /* 0x00280004021b7981 */ /* 0x000ea8000c1e1900 */
[----:B------:R-:W3:Y:S01]  /*2260*/  @!P0 LDG.E R16, desc[UR4][R2.64+0x1400] ;  /* 0x0014000402108981 */ /* 0x000ee2000c1e1900 */
[----:B--2---:R-:W-:Y:S01]  /*2270*/  ISETP.GE.AND P1, PT, R27, UR6, PT ;  /* 0x000000061b007c0c */ /* 0x004fe2000bf26270 */
[----:B---3--:R-:W-:-:S05]  /*2280*/  @!P0 VIADD R19, R16, 0x1 ;  /* 0x0000000110138836 */ /* 0x008fca0000000000 */
[----:B------:R2:W-:Y:S07]  /*2290*/  @!P0 STG.E desc[UR4][R2.64+0x1400], R19 ;  /* 0x0014001302008986 */ /* 0x0005ee000c101904 */
[----:B0-----:R-:W1:Y:S01]  /*22a0*/  @P1 LDG.E R11, desc[UR4][R4.64+0x2800] ;  /* 0x00280004040b1981 */ /* 0x001e62000c1e1900 */
[----:B------:R-:W-:Y:S01]  /*22b0*/  IADD3 R20, PT, PT, R0, 0xa00, RZ ;  /* 0x00000a0000147810 */ /* 0x000fe20007ffe0ff */
[----:B-1----:R-:W-:-:S05]  /*22c0*/  @P1 IMAD.WIDE R16, R11, 0xc, R6 ;  /* 0x0000000c0b101825 */ /* 0x002fca00078e0206 */
[----:B------:R-:W3:Y:S04]  /*22d0*/  @P1 LDG.E R11, desc[UR4][R16.64] ;  /* 0x00000004100b1981 */ /* 0x000ee8000c1e1900 */
[----:B------:R-:W4:Y:S01]  /*22e0*/  @P1 LDG.E R21, desc[UR4][R16.64+0x8] ;  /* 0x0000080410151981 */ /* 0x000f22000c1e1900 */
        /* <DEDUP_REMOVED lines=12> */
[----:B--2---:R-:W-:Y:S04]  /*23b0*/  @!P1 STG.E desc[UR4][R14.64], R23 ;  /* 0x000000170e009986 */ /* 0x004fe8000c101904 */
[----:B---3--:R0:W-:Y:S04]  /*23c0*/  @!P1 STG.E desc[UR4][R14.64+0x4], R25 ;  /* 0x000004190e009986 */ /* 0x0081e8000c101904 */
[----:B----4-:R1:W-:Y:S04]  /*23d0*/  @!P1 STG.E desc[UR4][R14.64+0x8], R17 ;  /* 0x000008110e009986 */ /* 0x0103e8000c101904 */
[----:B------:R-:W2:Y:S02]  /*23e0*/  @!P1 LDG.E R11, desc[UR4][R2.64+0x2800] ;  /* 0x00280004020b9981 */ /* 0x000ea4000c1e1900 */
[----:B--2---:R-:W-:-:S04]  /*23f0*/  @!P1 IMAD R11, R20, UR6, R11 ;  /* 0x00000006140b9c24 */ /* 0x004fc8000f8e020b */
[----:B------:R-:W-:-:S05]  /*2400*/  @!P1 IMAD.WIDE R12, R11, 0xc, R8 ;  /* 0x0000000c0b0c9825 */ /* 0x000fca00078e0208 */
[----:B------:R2:W-:Y:S04]  /*2410*/  @!P1 STG.E desc[UR4][R12.64+0x4], R10 ;  /* 0x0000040a0c009986 */ /* 0x0005e8000c101904 */
[----:B------:R-:W3:Y:S04]  /*2420*/  LDG.E R20, desc[UR4][R2.64+0x3c00] ;  /* 0x003c000402147981 */ /* 0x000ee8000c1e1900 */
[----:B------:R-:W4:Y:S01]  /*2430*/  @!P1 LDG.E R11, desc[UR4][R2.64+0x2800] ;  /* 0x00280004020b9981 */ /* 0x000f22000c1e1900 */
[----:B---3--:R-:W-:Y:S01]  /*2440*/  ISETP.GE.AND P0, PT, R20, UR6, PT ;  /* 0x0000000614007c0c */ /* 0x008fe2000bf06270 */
[----:B----4-:R-:W-:-:S05]  /*2450*/  @!P1 VIADD R11, R11, 0x1 ;  /* 0x000000010b0b9836 */ /* 0x010fca0000000000 */
[----:B------:R3:W-:Y:S07]  /*2460*/  @!P1 STG.E desc[UR4][R2.64+0x2800], R11 ;  /* 0x0028000b02009986 */ /* 0x0007ee000c101904 */
[----:B------:R-:W1:Y:S01]  /*2470*/  @P0 LDG.E R19, desc[UR4][R4.64+0x3c00] ;  /* 0x003c000404130981 */ /* 0x000e62000c1e1900 */
[----:B0-----:R-:W-:Y:S01]  /*2480*/  IADD3 R25, PT, PT, R0, 0xf00, RZ ;  /* 0x00000f0000197810 */ /* 0x001fe20007ffe0ff */
[----:B-1----:R-:W-:-:S05]  /*2490*/  @P0 IMAD.WIDE R14, R19, 0xc, R6 ;  /* 0x0000000c130e0825 */ /* 0x002fca00078e0206 */
[----:B------:R-:W4:Y:S04]  /*24a0*/  @P0 LDG.E R19, desc[UR4][R14.64] ;  /* 0x000000040e130981 */ /* 0x000f28000c1e1900 */
[----:B------:R-:W5:Y:S01]  /*24b0*/  @P0 LDG.E R21, desc[UR4][R14.64+0x8] ;  /* 0x000008040e150981 */ /* 0x000f62000c1e1900 */
[----:B--2---:R-:W-:-:S04]  /*24c0*/  @P0 IMAD R13, R25, UR6, RZ ;  /* 0x00000006190d0c24 */ /* 0x004fc8000f8e02ff */
[----:B------:R-:W-:-:S05]  /*24d0*/  @P0 IMAD.WIDE R12, R13, 0xc, R8 ;  /* 0x0000000c0d0c0825 */ /* 0x000fca00078e0208 */
[----:B------:R0:W-:Y:S04]  /*24e0*/  @P0 STG.E desc[UR4][R12.64+-0x8], R10 ;  /* 0xfffff80a0c000986 */ /* 0x0001e8000c101904 */
[----:B----4-:R0:W-:Y:S04]  /*24f0*/  @P0 STG.E desc[UR4][R12.64+-0xc], R19 ;  /* 0xfffff4130c000986 */ /* 0x0101e8000c101904 */
[----:B-----5:R0:W-:Y:S04]  /*2500*/  @P0 STG.E desc[UR4][R12.64+-0x4], R21 ;  /* 0xfffffc150c000986 */ /* 0x0201e8000c101904 */
[----:B------:R-:W2:Y:S02]  /*2510*/  @!P0 LDG.E R17, desc[UR4][R4.64+0x3c00] ;  /* 0x003c000404118981 */ /* 0x000ea4000c1e1900 */
[----:B--2---:R-:W-:-:S05]  /*2520*/  @!P0 IMAD.WIDE R16, R17, 0xc, R6 ;  /* 0x0000000c11108825 */ /* 0x004fca00078e0206 */
[----:B---3--:R-:W2:Y:S04]  /*2530*/  @!P0 LDG.E R11, desc[UR4][R16.64] ;  /* 0x00000004100b8981 */ /* 0x008ea8000c1e1900 */
[----:B------:R-:W3:Y:S04]  /*2540*/  @!P0 LDG.E R23, desc[UR4][R16.64+0x4] ;  /* 0x0000040410178981 */ /* 0x000ee8000c1e1900 */
[----:B------:R-:W4:Y:S01]  /*2550*/  @!P0 LDG.E R15, desc[UR4][R16.64+0x8] ;  /* 0x00000804100f8981 */ /* 0x000f22000c1e1900 */
[----:B------:R-:W-:-:S04]  /*2560*/  @!P0 IMAD R7, R25, UR6, R20 ;  /* 0x0000000619078c24 */ /* 0x000fc8000f8e0214 */
[----:B------:R-:W-:-:S05]  /*2570*/  @!P0 IMAD.WIDE R6, R7, 0xc, R8 ;  /* 0x0000000c07068825 */ /* 0x000fca00078e0208 */
[----:B--2---:R0:W-:Y:S04]  /*2580*/  @!P0 STG.E desc[UR4][R6.64], R11 ;  /* 0x0000000b06008986 */ /* 0x0041e8000c101904 */
[----:B---3--:R0:W-:Y:S04]  /*2590*/  @!P0 STG.E desc[UR4][R6.64+0x4], R23 ;  /* 0x0000041706008986 */ /* 0x0081e8000c101904 */
[----:B----4-:R0:W-:Y:S04]  /*25a0*/  @!P0 STG.E desc[UR4][R6.64+0x8], R15 ;  /* 0x0000080f06008986 */ /* 0x0101e8000c101904 */
[----:B------:R-:W2:Y:S02]  /*25b0*/  @!P0 LDG.E R12, desc[UR4][R2.64+0x3c00] ;  /* 0x003c0004020c8981 */ /* 0x000ea4000c1e1900 */
[----:B--2---:R-:W-:-:S04]  /*25c0*/  @!P0 IMAD R5, R25, UR6, R12 ;  /* 0x0000000619058c24 */ /* 0x004fc8000f8e020c */
[----:B------:R-:W-:-:S05]  /*25d0*/  @!P0 IMAD.WIDE R8, R5, 0xc, R8 ;  /* 0x0000000c05088825 */ /* 0x000fca00078e0208 */
[----:B------:R0:W-:Y:S04]  /*25e0*/  @!P0 STG.E desc[UR4][R8.64+0x4], R10 ;  /* 0x0000040a08008986 */ /* 0x0001e8000c101904 */
[----:B------:R-:W2:Y:S01]  /*25f0*/  @!P0 LDG.E R4, desc[UR4][R2.64+0x3c00] ;  /* 0x003c000402048981 */ /* 0x000ea2000c1e1900 */
[----:B------:R-:W-:Y:S01]  /*2600*/  IADD3 R0, PT, PT, R0, 0x1400, RZ ;  /* 0x0000140000007810 */ /* 0x000fe20007ffe0ff */
[----:B--2---:R-:W-:-:S05]  /*2610*/  @!P0 VIADD R5, R4, 0x1 ;  /* 0x0000000104058836 */ /* 0x004fca0000000000 */
[----:B------:R0:W-:Y:S01]  /*2620*/  @!P0 STG.E desc[UR4][R2.64+0x3c00], R5 ;  /* 0x003c000502008986 */ /* 0x0001e2000c101904 */
[----:B------:R-:W-:-:S13]  /*2630*/  ISETP.GE.AND P0, PT, R0, UR6, PT ;  /* 0x0000000600007c0c */ /* 0x000fda000bf06270 */
[----:B0-----:R-:W-:Y:S05]  /*2640*/  @!P0 BRA `(.L_x_29) ;  /* 0xfffffff400f48947 */ /* 0x001fea000383ffff */
[----:B------:R-:W-:Y:S05]  /*2650*/  EXIT ;  /* 0x000000000000794d */ /* 0x000fea0003800000 */
.L_x_30:
        /* <DEDUP_REMOVED lines=10> */
.L_x_72:


//--------------------- .text._Z15SLPAListener2_2PiP7triplesiS_S_P17curandStateXORWOWm --------------------------
	.section	.text._Z15SLPAListener2_2PiP7triplesiS_S_P17curandStateXORWOWm,"ax",@progbits
	.align	128
        .global         _Z15SLPAListener2_2PiP7triplesiS_S_P17curandStateXORWOWm
        .type           _Z15SLPAListener2_2PiP7triplesiS_S_P17curandStateXORWOWm,@function
        .size           _Z15SLPAListener2_2PiP7triplesiS_S_P17curandStateXORWOWm,(.L_x_73 - _Z15SLPAListener2_2PiP7triplesiS_S_P17curandStateXORWOWm)
        .other          _Z15SLPAListener2_2PiP7triplesiS_S_P17curandStateXORWOWm,@"STO_CUDA_ENTRY STV_DEFAULT"
_Z15SLPAListener2_2PiP7triplesiS_S_P17curandStateXORWOWm:
.text._Z15SLPAListener2_2PiP7triplesiS_S_P17curandStateXORWOWm:
[----:B------:R-:W-:Y:S01]  /*0000*/  LDC R1, c[0x0][0x37c] ;  /* 0x0000df00ff017b82 */ /* 0x000fe20000000800 */
[----:B------:R-:W0:Y:S07]  /*0010*/  S2R R0, SR_CTAID.X ;  /* 0x0000000000007919 */ /* 0x000e2e0000002500 */
[----:B------:R-:W1:Y:S01]  /*0020*/  LDC.64 R2, c[0x0][0x3b0] ;  /* 0x0000ec00ff027b82 */ /* 0x000e620000000a00 */
[----:B------:R-:W0:Y:S01]  /*0030*/  LDCU UR6, c[0x0][0x360] ;  /* 0x00006c00ff0677ac */ /* 0x000e220008000800 */
[----:B------:R-:W-:Y:S01]  /*0040*/  BSSY.RECONVERGENT B0, `(.L_x_31) ;  /* 0x00000e5000007945 */ /* 0x000fe20003800200 */
[----:B------:R-:W0:Y:S01]  /*0050*/  S2R R5, SR_TID.X ;  /* 0x0000000000057919 */ /* 0x000e220000002100 */
[----:B------:R-:W2:Y:S04]  /*0060*/  LDCU.64 UR4, c[0x0][0x358] ;  /* 0x00006b00ff0477ac */ /* 0x000ea80008000a00 */
[----:B------:R-:W3:Y:S01]  /*0070*/  LDC.64 R10, c[0x0][0x3a8] ;  /* 0x0000ea00ff0a7b82 */ /* 0x000ee20000000a00 */
[----:B-1----:R-:W-:-:S02]  /*0080*/  LOP3.LUT R2, R2, 0xaad26b49, RZ, 0x3c, !PT ;  /* 0xaad26b4902027812 */ /* 0x002fc400078e3cff */
[----:B------:R-:W-:-:S03]  /*0090*/  LOP3.LUT R3, R3, 0xf7dcefdd, RZ, 0x3c, !PT ;  /* 0xf7dcefdd03037812 */ /* 0x000fc600078e3cff */
[----:B------:R-:W-:Y:S02]  /*00a0*/  IMAD R2, R2, 0x4182bed5, RZ ;  /* 0x4182bed502027824 */ /* 0x000fe400078e02ff */
[----:B------:R-:W-:Y:S02]  /*00b0*/  IMAD R3, R3, -0x658354e5, RZ ;  /* 0x9a7cab1b03037824 */ /* 0x000fe400078e02ff */
[C---:B------:R-:W-:Y:S01]  /*00c0*/  VIADD R9, R2.reuse, 0x75bcd15 ;  /* 0x075bcd1502097836 */ /* 0x040fe20000000000 */
[----:B------:R-:W-:Y:S01]  /*00d0*/  LOP3.LUT R6, R2, 0x159a55e5, RZ, 0x3c, !PT ;  /* 0x159a55e502067812 */ /* 0x000fe200078e3cff */
[----:B0-----:R-:W-:Y:S01]  /*00e0*/  IMAD R0, R0, UR6, R5 ;  /* 0x0000000600007c24 */ /* 0x001fe2000f8e0205 */
[----:B------:R-:W-:Y:S01]  /*00f0*/  IADD3 R8, PT, PT, R2, 0x64f0c9, R3 ;  /* 0x0064f0c902087810 */ /* 0x000fe20007ffe003 */
[C---:B------:R-:W-:Y:S01]  /*0100*/  VIADD R7, R3.reuse, 0x1f123bb5 ;  /* 0x1f123bb503077836 */ /* 0x040fe20000000000 */
[----:B------:R-:W-:Y:S01]  /*0110*/  LOP3.LUT R4, R3, 0x5491333, RZ, 0x3c, !PT ;  /* 0x0549133303047812 */ /* 0x000fe200078e3cff */
[C---:B---3--:R-:W-:Y:S01]  /*0120*/  IMAD.WIDE R10, R0.reuse, 0x30, R10 ;  /* 0x00000030000a7825 */ /* 0x048fe200078e020a */
[----:B------:R-:W-:-:S02]  /*0130*/  ISETP.NE.AND P0, PT, R0, RZ, PT ;  /* 0x000000ff0000720c */ /* 0x000fc40003f05270 */
[----:B------:R-:W-:Y:S01]  /*0140*/  SHF.R.S32.HI R15, RZ, 0x1f, R0 ;  /* 0x0000001fff0f7819 */ /* 0x000fe20000011400 */
[----:B------:R-:W-:Y:S01]  /*0150*/  VIADD R5, R2, 0x583f19 ;  /* 0x00583f1902057836 */ /* 0x000fe20000000000 */
[----:B--2---:R0:W-:Y:S04]  /*0160*/  STG.E.64 desc[UR4][R10.64], R8 ;  /* 0x000000080a007986 */ /* 0x0041e8000c101b04 */
[----:B------:R0:W-:Y:S04]  /*0170*/  STG.E.64 desc[UR4][R10.64+0x8], R6 ;  /* 0x000008060a007986 */ /* 0x0001e8000c101b04 */
[----:B------:R0:W-:Y:S01]  /*0180*/  STG.E.64 desc[UR4][R10.64+0x10], R4 ;  /* 0x000010040a007986 */ /* 0x0001e2000c101b04 */
[----:B------:R-:W-:Y:S05]  /*0190*/  @!P0 BRA `(.L_x_32) ;  /* 0x0000000c003c8947 */ /* 0x000fea0003800000 */
[----:B------:R-:W-:Y:S02]  /*01a0*/  IMAD.MOV.U32 R14, RZ, RZ, RZ ;  /* 0x000000ffff0e7224 */ /* 0x000fe400078e00ff */
[----:B------:R-:W-:Y:S02]  /*01b0*/  IMAD.MOV.U32 R16, RZ, RZ, R0 ;  /* 0x000000ffff107224 */ /* 0x000fe400078e0000 */
[----:B------:R-:W-:-:S07]  /*01c0*/  IMAD.MOV.U32 R17, RZ, RZ, R15 ;  /* 0x000000ffff117224 */ /* 0x000fce00078e000f */
.L_x_38:
[----:B------:R-:W-:Y:S01]  /*01d0*/  LOP3.LUT P0, RZ, R16, 0x3, RZ, 0xc0, !PT ;  /* 0x0000000310ff7812 */ /* 0x000fe2000780c0ff */
[----:B------:R-:W-:-:S12]  /*01e0*/  BSSY.RECONVERGENT B1, `(.L_x_33) ;  /* 0x00000c4000017945 */ /* 0x000fd80003800200 */
[----:B-1----:R-:W-:Y:S05]  /*01f0*/  @!P0 BRA `(.L_x_34) ;  /* 0x0000000c00088947 */ /* 0x002fea0003800000 */
[----:B------:R-:W1:Y:S01]  /*0200*/  LDC.64 R2, c[0x4][RZ] ;  /* 0x01000000ff027b82 */ /* 0x000e620000000a00 */
[----:B------:R-:W-:Y:S02]  /*0210*/  IMAD.MOV.U32 R18, RZ, RZ, RZ ;  /* 0x000000ffff127224 */ /* 0x000fe400078e00ff */
[----:B-1----:R-:W-:-:S07]  /*0220*/  IMAD.WIDE.U32 R2, R14, 0xc80, R2 ;  /* 0x00000c800e027825 */ /* 0x002fce00078e0002 */
.L_x_37:
[----:B------:R-:W-:Y:S01]  /*0230*/  IMAD.MOV.U32 R19, RZ, RZ, RZ ;  /* 0x000000ffff137224 */ /* 0x000fe200078e00ff */
[----:B01----:R-:W-:Y:S02]  /*0240*/  CS2R R4, SRZ ;  /* 0x0000000000047805 */ /* 0x003fe4000001ff00 */
[----:B------:R-:W-:Y:S01]  /*0250*/  CS2R R6, SRZ ;  /* 0x0000000000067805 */ /* 0x000fe2000001ff00 */
[----:B------:R-:W-:-:S07]  /*0260*/  IMAD.MOV.U32 R9, RZ, RZ, RZ ;  /* 0x000000ffff097224 */ /* 0x000fce00078e00ff */
.L_x_36:
[----:B------:R-:W-:-:S05]  /*0270*/  IMAD.WIDE.U32 R12, R19, 0x4, R10 ;  /* 0x00000004130c7825 */ /* 0x000fca00078e000a */
[----:B------:R0:W5:Y:S01]  /*0280*/  LDG.E R20, desc[UR4][R12.64+0x4] ;  /* 0x000004040c147981 */ /* 0x000162000c1e1900 */
[----:B------:R-:W-:Y:S02]  /*0290*/  IMAD.SHL.U32 R21, R19, 0x20, RZ ;  /* 0x0000002013157824 */ /* 0x000fe400078e00ff */
[----:B------:R-:W-:-:S07]  /*02a0*/  IMAD.MOV.U32 R22, RZ, RZ, RZ ;  /* 0x000000ffff167224 */ /* 0x000fce00078e00ff */
.L_x_35:
[----:B-----5:R-:W-:Y:S01]  /*02b0*/  SHF.R.U32.HI R25, RZ, R22, R20 ;  /* 0x00000016ff197219 */ /* 0x020fe20000011614 */
[----:B0-----:R-:W-:-:S03]  /*02c0*/  IMAD.IADD R12, R21, 0x1, R22 ;  /* 0x00000001150c7824 */ /* 0x001fc600078e0216 */
[----:B------:R-:W-:-:S04]  /*02d0*/  LOP3.LUT R13, R25, 0x1, RZ, 0xc0, !PT ;  /* 0x00000001190d7812 */ /* 0x000fc800078ec0ff */
[----:B------:R-:W-:Y:S01]  /*02e0*/  ISETP.NE.U32.AND P0, PT, R13, 0x1, PT ;  /* 0x000000010d00780c */ /* 0x000fe20003f05070 */
[----:B------:R-:W-:-:S03]  /*02f0*/  IMAD R13, R12, 0x5, RZ ;  /* 0x000000050c0d7824 */ /* 0x000fc600078e02ff */
[----:B------:R-:W-:Y:S01]  /*0300*/  R2P PR, R25, 0x7e ;  /* 0x0000007e19007804 */ /* 0x000fe20000000000 */
[----:B------:R-:W-:-:S08]  /*0310*/  IMAD.WIDE.U32 R12, R13, 0x4, R2 ;  /* 0x000000040d0c7825 */ /* 0x000fd000078e0002 */
[----:B------:R-:W2:Y:S04]  /*0320*/  @!P0 LDG.E R26, desc[UR4][R12.64+0x10] ;  /* 0x000010040c1a8981 */ /* 0x000ea8000c1e1900 */
[----:B------:R-:W3:Y:S04]  /*0330*/  @P1 LDG.E R28, desc[UR4][R12.64+0x24] ;  /* 0x000024040c1c1981 */ /* 0x000ee8000c1e1900 */
[----:B------:R-:W4:Y:S04]  /*0340*/  @!P0 LDG.E R24, desc[UR4][R12.64] ;  /* 0x000000040c188981 */ /* 0x000f28000c1e1900 */
[----:B------:R-:W4:Y:S04]  /*0350*/  @!P0 LDG.E R23, desc[UR4][R12.64+0x4] ;  /* 0x000004040c178981 */ /* 0x000f28000c1e1900 */
[----:B------:R-:W4:Y:S01]  /*0360*/  @P1 LDG.E R27, desc[UR4][R12.64+0x20] ;  /* 0x000020040c1b1981 */ /* 0x000f22000c1e1900 */
[----:B--2---:R-:W-:-:S03]  /*0370*/  @!P0 LOP3.LUT R5, R5, R26, RZ, 0x3c, !PT ;  /* 0x0000001a05058212 */ /* 0x004fc600078e3cff */
[----:B------:R-:W2:Y:S01]  /*0380*/  @P2 LDG.E R26, desc[UR4][R12.64+0x38] ;  /* 0x000038040c1a2981 */ /* 0x000ea2000c1e1900 */
[----:B---3--:R-:W-:-:S03]  /*0390*/  @P1 LOP3.LUT R5, R5, R28, RZ, 0x3c, !PT ;  /* 0x0000001c05051212 */ /* 0x008fc600078e3cff */
[----:B------:R-:W3:Y:S01]  /*03a0*/  @P3 LDG.E R28, desc[UR4][R12.64+0x4c] ;  /* 0x00004c040c1c3981 */ /* 0x000ee2000c1e1900 */
[----:B----4-:R-:W-:-:S03]  /*03b0*/  @!P0 LOP3.LUT R9, R9, R24, RZ, 0x3c, !PT ;  /* 0x0000001809098212 */ /* 0x010fc600078e3cff */
[----:B------:R-:W4:Y:S01]  /*03c0*/  @!P0 LDG.E R24, desc[UR4][R12.64+0x8] ;  /* 0x000008040c188981 */ /* 0x000f22000c1e1900 */
[----:B------:R-:W-:-:S03]  /*03d0*/  @!P0 LOP3.LUT R6, R6, R23, RZ, 0x3c, !PT ;  /* 0x0000001706068212 */ /* 0x000fc600078e3cff */
[----:B------:R-:W4:Y:S01]  /*03e0*/  @P4 LDG.E R23, desc[UR4][R12.64+0x60] ;  /* 0x000060040c174981 */ /* 0x000f22000c1e1900 */
[----:B--2---:R-:W-:-:S03]  /*03f0*/  @P2 LOP3.LUT R5, R5, R26, RZ, 0x3c, !PT ;  /* 0x0000001a05052212 */ /* 0x004fc600078e3cff */
[----:B------:R-:W2:Y:S01]  /*0400*/  @P5 LDG.E R26, desc[UR4][R12.64+0x74] ;  /* 0x000074040c1a5981 */ /* 0x000ea2000c1e1900 */
[----:B---3--:R-:W-:-:S03]  /*0410*/  @P3 LOP3.LUT R5, R5, R28, RZ, 0x3c, !PT ;  /* 0x0000001c05053212 */ /* 0x008fc600078e3cff */
[----:B------:R-:W3:Y:S01]  /*0420*/  @P6 LDG.E R28, desc[UR4][R12.64+0x88] ;  /* 0x000088040c1c6981 */ /* 0x000ee2000c1e1900 */
[----:B----4-:R-:W-:-:S03]  /*0430*/  @!P0 LOP3.LUT R7, R7, R24, RZ, 0x3c, !PT ;  /* 0x0000001807078212 */ /* 0x010fc600078e3cff */
[----:B------:R-:W4:Y:S01]  /*0440*/  @P1 LDG.E R24, desc[UR4][R12.64+0x14] ;  /* 0x000014040c181981 */ /* 0x000f22000c1e1900 */
[----:B------:R-:W-:-:S03]  /*0450*/  @P4 LOP3.LUT R5, R5, R23, RZ, 0x3c, !PT ;  /* 0x0000001705054212 */ /* 0x000fc600078e3cff */
[----:B------:R-:W3:Y:S01]  /*0460*/  @!P0 LDG.E R23, desc[UR4][R12.64+0xc] ;  /* 0x00000c040c178981 */ /* 0x000ee2000c1e1900 */
[----:B--2---:R-:W-:-:S03]  /*0470*/  @P5 LOP3.LUT R5, R5, R26, RZ, 0x3c, !PT ;  /* 0x0000001a05055212 */ /* 0x004fc600078e3cff */
[----:B------:R-:W2:Y:S01]  /*0480*/  @P2 LDG.E R26, desc[UR4][R12.64+0x28] ;  /* 0x000028040c1a2981 */ /* 0x000ea2000c1e1900 */
[----:B----4-:R-:W-:-:S03]  /*0490*/  @P1 LOP3.LUT R9, R9, R24, RZ, 0x3c, !PT ;  /* 0x0000001809091212 */ /* 0x010fc600078e3cff */
[----:B------:R-:W4:Y:S01]  /*04a0*/  @P1 LDG.E R24, desc[UR4][R12.64+0x1c] ;  /* 0x00001c040c181981 */ /* 0x000f22000c1e1900 */
[----:B---3--:R-:W-:-:S03]  /*04b0*/  @!P0 LOP3.LUT R4, R4, R23, RZ, 0x3c, !PT ;  /* 0x0000001704048212 */ /* 0x008fc600078e3cff */
[----:B------:R-:W3:Y:S01]  /*04c0*/  @P1 LDG.E R23, desc[UR4][R12.64+0x18] ;  /* 0x000018040c171981 */ /* 0x000ee2000c1e1900 */
[----:B------:R-:W-:-:S03]  /*04d0*/  @P1 LOP3.LUT R4, R4, R27, RZ, 0x3c, !PT ;  /* 0x0000001b04041212 */ /* 0x000fc600078e3cff */
[----:B------:R-:W3:Y:S01]  /*04e0*/  @P2 LDG.E R27, desc[UR4][R12.64+0x34] ;  /* 0x000034040c1b2981 */ /* 0x000ee2000c1e1900 */
[----:B--2---:R-:W-:-:S03]  /*04f0*/  @P2 LOP3.LUT R9, R9, R26, RZ, 0x3c, !PT ;  /* 0x0000001a09092212 */ /* 0x004fc600078e3cff */
[----:B------:R-:W2:Y:S01]  /*0500*/  @P3 LDG.E R26, desc[UR4][R12.64+0x3c] ;  /* 0x00003c040c1a3981 */ /* 0x000ea2000c1e1900 */
[----:B----4-:R-:W-:-:S03]  /*0510*/  @P1 LOP3.LUT R7, R7, R24, RZ, 0x3c, !PT ;  /* 0x0000001807071212 */ /* 0x010fc600078e3cff */
[----:B------:R-:W4:Y:S01]  /*0520*/  @P2 LDG.E R24, desc[UR4][R12.64+0x30] ;  /* 0x000030040c182981 */ /* 0x000f22000c1e1900 */
[----:B---3--:R-:W-:-:S03]  /*0530*/  @P1 LOP3.LUT R6, R6, R23, RZ, 0x3c, !PT ;  /* 0x0000001706061212 */ /* 0x008fc600078e3cff */
        /* <DEDUP_REMOVED lines=25> */
[----:B------:R-:W-:Y:S02]  /*06d0*/  LOP3.LUT P0, RZ, R25, 0x80, RZ, 0xc0, !PT ;  /* 0x0000008019ff7812 */ /* 0x000fe4000780c0ff */
[----:B------:R-:W-:Y:S02]  /*06e0*/  @P5 LOP3.LUT R4, R4, R27, RZ, 0x3c, !PT ;  /* 0x0000001b04045212 */ /* 0x000fe400078e3cff */
[----:B------:R-:W3:Y:S01]  /*06f0*/  @P6 LDG.E R27, desc[UR4][R12.64+0x84] ;  /* 0x000084040c1b6981 */ /* 0x000ee2000c1e1900 */
[----:B--2---:R-:W-:-:S08]  /*0700*/  @P6 LOP3.LUT R9, R9, R26, RZ, 0x3c, !PT ;  /* 0x0000001a09096212 */ /* 0x004fd000078e3cff */
        /* <DEDUP_REMOVED lines=13> */
[----:B------:R-:W-:Y:S02]  /*07e0*/  @P6 LOP3.LUT R5, R5, R28, RZ, 0x3c, !PT ;  /* 0x0000001c05056212 */ /* 0x000fe400078e3cff */
[----:B------:R-:W-:Y:S02]  /*07f0*/  @P0 LOP3.LUT R4, R4, R27, RZ, 0x3c, !PT ;  /* 0x0000001b04040212 */ /* 0x000fe400078e3cff */
[----:B--2---:R-:W-:Y:S02]  /*0800*/  @P0 LOP3.LUT R5, R5, R26, RZ, 0x3c, !PT ;  /* 0x0000001a05050212 */ /* 0x004fe400078e3cff */
[----:B----4-:R-:W-:Y:S02]  /*0810*/  @P0 LOP3.LUT R7, R7, R24, RZ, 0x3c, !PT ;  /* 0x0000001807070212 */ /* 0x010fe400078e3cff */
[----:B---3--:R-:W-:Y:S02]  /*0820*/  @P0 LOP3.LUT R6, R6, R23, RZ, 0x3c, !PT ;  /* 0x0000001706060212 */ /* 0x008fe400078e3cff */
[----:B------:R-:W-:-:S13]  /*0830*/  R2P PR, R25.B1, 0x7f ;  /* 0x0000007f19007804 */ /* 0x000fda0000001000 */
[----:B------:R-:W2:Y:S04]  /*0840*/  @P0 LDG.E R24, desc[UR4][R12.64+0xa0] ;  /* 0x0000a0040c180981 */ /* 0x000ea8000c1e1900 */
[----:B------:R-:W3:Y:S04]  /*0850*/  @P0 LDG.E R23, desc[UR4][R12.64+0xa4] ;  /* 0x0000a4040c170981 */ /* 0x000ee8000c1e1900 */
[----:B------:R-:W4:Y:S04]  /*0860*/  @P0 LDG.E R26, desc[UR4][R12.64+0xa8] ;  /* 0x0000a8040c1a0981 */ /* 0x000f28000c1e1900 */
[----:B------:R-:W4:Y:S04]  /*0870*/  @P1 LDG.E R27, desc[UR4][R12.64+0xb8] ;  /* 0x0000b8040c1b1981 */ /* 0x000f28000c1e1900 */
[----:B------:R-:W4:Y:S01]  /*0880*/  @P2 LDG.E R28, desc[UR4][R12.64+0xc8] ;  /* 0x0000c8040c1c2981 */ /* 0x000f22000c1e1900 */
[----:B--2---:R-:W-:-:S03]  /*0890*/  @P0 LOP3.LUT R9, R9, R24, RZ, 0x3c, !PT ;  /* 0x0000001809090212 */ /* 0x004fc600078e3cff */
[----:B------:R-:W2:Y:S01]  /*08a0*/  @P0 LDG.E R24, desc[UR4][R12.64+0xb0] ;  /* 0x0000b0040c180981 */ /* 0x000ea2000c1e1900 */
[----:B---3--:R-:W-:-:S03]  /*08b0*/  @P0 LOP3.LUT R6, R6, R23, RZ, 0x3c, !PT ;  /* 0x0000001706060212 */ /* 0x008fc600078e3cff */
[----:B------:R-:W3:Y:S01]  /*08c0*/  @P0 LDG.E R23, desc[UR4][R12.64+0xac] ;  /* 0x0000ac040c170981 */ /* 0x000ee2000c1e1900 */
[----:B----4-:R-:W-:-:S03]  /*08d0*/  @P0 LOP3.LUT R7, R7, R26, RZ, 0x3c, !PT ;  /* 0x0000001a07070212 */ /* 0x010fc600078e3cff */
        /* <DEDUP_REMOVED lines=13> */
[----:B------:R-:W-:Y:S02]  /*09b0*/  @P1 LOP3.LUT R6, R6, R27, RZ, 0x3c, !PT ;  /* 0x0000001b06061212 */ /* 0x000fe400078e3cff */
[----:B--2---:R-:W-:Y:S02]  /*09c0*/  @P2 LOP3.LUT R7, R7, R24, RZ, 0x3c, !PT ;  /* 0x0000001807072212 */ /* 0x004fe400078e3cff */
[----:B------:R-:W2:Y:S01]  /*09d0*/  @P3 LDG.E R24, desc[UR4][R12.64+0xdc] ;  /* 0x0000dc040c183981 */ /* 0x000ea2000c1e1900 */
[----:B---3--:R-:W-:-:S03]  /*09e0*/  @P2 LOP3.LUT R6, R6, R23, RZ, 0x3c, !PT ;  /* 0x0000001706062212 */ /* 0x008fc600078e3cff */
[----:B------:R-:W3:Y:S01]  /*09f0*/  @P3 LDG.E R23, desc[UR4][R12.64+0xe0] ;  /* 0x0000e0040c173981 */ /* 0x000ee2000c1e1900 */
[----:B----4-:R-:W-:-:S03]  /*0a00*/  @P2 LOP3.LUT R5, R5, R26, RZ, 0x3c, !PT ;  /* 0x0000001a05052212 */ /* 0x010fc600078e3cff */
[----:B------:R-:W4:Y:S01]  /*0a10*/  @P3 LDG.E R26, desc[UR4][R12.64+0xe4] ;  /* 0x0000e4040c1a3981 */ /* 0x000f22000c1e1900 */
[----:B------:R-:W-:Y:S02]  /*0a20*/  LOP3.LUT P0, RZ, R25, 0x8000, RZ, 0xc0, !PT ;  /* 0x0000800019ff7812 */ /* 0x000fe4000780c0ff */
[----:B------:R-:W-:Y:S01]  /*0a30*/  @P2 LOP3.LUT R9, R9, R28, RZ, 0x3c, !PT ;  /* 0x0000001c09092212 */ /* 0x000fe200078e3cff */
        /* <DEDUP_REMOVED lines=8> */
[----:B------:R-:W-:-:S03]  /*0ac0*/  @P2 LOP3.LUT R4, R4, R25, RZ, 0x3c, !PT ;  /* 0x0000001904042212 */ /* 0x000fc600078e3cff */
        /* <DEDUP_REMOVED lines=27> */
[----:B------:R-:W-:-:S03]  /*0c80*/  @P6 LOP3.LUT R4, R4, R25, RZ, 0x3c, !PT ;  /* 0x0000001904046212 */ /* 0x000fc600078e3cff */
[----:B------:R-:W4:Y:S01]  /*0c90*/  @P0 LDG.E R25, desc[UR4][R12.64+0x138] ;  /* 0x000138040c190981 */ /* 0x000f22000c1e1900 */
[----:B------:R-:W-:Y:S01]  /*0ca0*/  VIADD R22, R22, 0x10 ;  /* 0x0000001016167836 */ /* 0x000fe20000000000 */
[----:B--2---:R-:W-:Y:S02]  /*0cb0*/  @P6 LOP3.LUT R7, R7, R24, RZ, 0x3c, !PT ;  /* 0x0000001807076212 */ /* 0x004fe400078e3cff */
[----:B------:R-:W2:Y:S01]  /*0cc0*/  @P0 LDG.E R24, desc[UR4][R12.64+0x12c] ;  /* 0x00012c040c180981 */ /* 0x000ea2000c1e1900 */
[----:B---3--:R-:W-:-:S03]  /*0cd0*/  @P6 LOP3.LUT R6, R6, R23, RZ, 0x3c, !PT ;  /* 0x0000001706066212 */ /* 0x008fc600078e3cff */
[----:B------:R-:W3:Y:S01]  /*0ce0*/  @P0 LDG.E R23, desc[UR4][R12.64+0x130] ;  /* 0x000130040c170981 */ /* 0x000ee2000c1e1900 */
[----:B----4-:R-:W-:-:S03]  /*0cf0*/  @P6 LOP3.LUT R5, R5, R26, RZ, 0x3c, !PT ;  /* 0x0000001a05056212 */ /* 0x010fc600078e3cff */
[----:B------:R-:W4:Y:S01]  /*0d00*/  @P0 LDG.E R26, desc[UR4][R12.64+0x134] ;  /* 0x000134040c1a0981 */ /* 0x000f22000c1e1900 */
[----:B------:R-:W-:Y:S02]  /*0d10*/  ISETP.NE.AND P1, PT, R22, 0x20, PT ;  /* 0x000000201600780c */ /* 0x000fe40003f25270 */
[----:B------:R-:W-:Y:S02]  /*0d20*/  @P0 LOP3.LUT R5, R5, R28, RZ, 0x3c, !PT ;  /* 0x0000001c05050212 */ /* 0x000fe400078e3cff */
[----:B------:R-:W-:Y:S02]  /*0d30*/  @P0 LOP3.LUT R4, R4, R25, RZ, 0x3c, !PT ;  /* 0x0000001904040212 */ /* 0x000fe400078e3cff */
[----:B--2---:R-:W-:Y:S02]  /*0d40*/  @P0 LOP3.LUT R9, R9, R24, RZ, 0x3c, !PT ;  /* 0x0000001809090212 */ /* 0x004fe400078e3cff */
[----:B---3--:R-:W-:Y:S02]  /*0d50*/  @P0 LOP3.LUT R6, R6, R23, RZ, 0x3c, !PT ;  /* 0x0000001706060212 */ /* 0x008fe400078e3cff */
[----:B----4-:R-:W-:-:S03]  /*0d60*/  @P0 LOP3.LUT R7, R7, R26, RZ, 0x3c, !PT ;  /* 0x0000001a07070212 */ /* 0x010fc600078e3cff */
[----:B------:R-:W-:Y:S05]  /*0d70*/  @P1 BRA `(.L_x_35) ;  /* 0xfffffff4004c1947 */ /* 0x000fea000383ffff */
[----:B------:R-:W-:-:S05]  /*0d80*/  VIADD R19, R19, 0x1 ;  /* 0x0000000113137836 */ /* 0x000fca0000000000 */
[----:B------:R-:W-:-:S13]  /*0d90*/  ISETP.NE.AND P0, PT, R19, 0x5, PT ;  /* 0x000000051300780c */ /* 0x000fda0003f05270 */
[----:B------:R-:W-:Y:S05]  /*0da0*/  @P0 BRA `(.L_x_36) ;  /* 0xfffffff400300947 */ /* 0x000fea000383ffff */
[----:B------:R1:W-:Y:S01]  /*0db0*/  STG.E desc[UR4][R10.64+0x4], R9 ;  /* 0x000004090a007986 */ /* 0x0003e2000c101904 */
[----:B------:R-:W-:Y:S01]  /*0dc0*/  VIADD R18, R18, 0x1 ;  /* 0x0000000112127836 */ /* 0x000fe20000000000 */
[----:B------:R-:W-:Y:S02]  /*0dd0*/  LOP3.LUT R13, R16, 0x3, RZ, 0xc0, !PT ;  /* 0x00000003100d7812 */ /* 0x000fe400078ec0ff */
[----:B------:R1:W-:Y:S02]  /*0de0*/  STG.E.64 desc[UR4][R10.64+0x8], R6 ;  /* 0x000008060a007986 */ /* 0x0003e4000c101b04 */
[----:B------:R-:W-:Y:S02]  /*0df0*/  ISETP.GE.U32.AND P0, PT, R18, R13, PT ;  /* 0x0000000d1200720c */ /* 0x000fe40003f06070 */
[----:B------:R1:W-:Y:S11]  /*0e00*/  STG.E.64 desc[UR4][R10.64+0x10], R4 ;  /* 0x000010040a007986 */ /* 0x0003f6000c101b04 */
[----:B------:R-:W-:Y:S05]  /*0e10*/  @!P0 BRA `(.L_x_37) ;  /* 0xfffffff400048947 */ /* 0x000fea000383ffff */
.L_x_34:
[----:B------:R-:W-:Y:S05]  /*0e20*/  BSYNC.RECONVERGENT B1 ;  /* 0x0000000000017941 */ /* 0x000fea0003800200 */
.L_x_33:
[----:B------:R-:W-:Y:S01]  /*0e30*/  ISETP.GT.U32.AND P0, PT, R16, 0x3, PT ;  /* 0x000000031000780c */ /* 0x000fe20003f04070 */
[----:B------:R-:W-:Y:S01]  /*0e40*/  VIADD R14, R14, 0x1 ;  /* 0x000000010e0e7836 */ /* 0x000fe20000000000 */
[--C-:B------:R-:W-:Y:S02]  /*0e50*/  SHF.R.U64 R16, R16, 0x2, R17.reuse ;  /* 0x0000000210107819 */ /* 0x100fe40000001211 */
[----:B------:R-:W-:Y:S02]  /*0e60*/  ISETP.GT.U32.AND.EX P0, PT, R17, RZ, PT, P0 ;  /* 0x000000ff1100720c */ /* 0x000fe40003f04100 */
[----:B------:R-:W-:-:S11]  /*0e70*/  SHF.R.U32.HI R17, RZ, 0x2, R17 ;  /* 0x00000002ff117819 */ /* 0x000fd60000011611 */
[----:B------:R-:W-:Y:S05]  /*0e80*/  @P0 BRA `(.L_x_38) ;  /* 0xfffffff000d00947 */ /* 0x000fea000383ffff */
.L_x_32:
[----:B------:R-:W-:Y:S05]  /*0e90*/  BSYNC.RECONVERGENT B0 ;  /* 0x0000000000007941 */ /* 0x000fea0003800200 */
.L_x_31:
[----:B------:R-:W2:Y:S01]  /*0ea0*/  LDCU UR6, c[0x0][0x390] ;  /* 0x00007200ff0677ac */ /* 0x000ea20008000800 */
[----:B------:R3:W-:Y:S04]  /*0eb0*/  STG.E.64 desc[UR4][R10.64+0x18], RZ ;  /* 0x000018ff0a007986 */ /* 0x0007e8000c101b04 */
[----:B------:R3:W-:Y:S04]  /*0ec0*/  STG.E desc[UR4][R10.64+0x20], RZ ;  /* 0x000020ff0a007986 */ /* 0x0007e8000c101904 */
[----:B------:R3:W-:Y:S01]  /*0ed0*/  STG.E.64 desc[UR4][R10.64+0x28], RZ ;  /* 0x000028ff0a007986 */ /* 0x0007e2000c101b04 */
[----:B--2---:R-:W-:-:S13]  /*0ee0*/  ISETP.GE.AND P0, PT, R0, UR6, PT ;  /* 0x0000000600007c0c */ /* 0x004fda000bf06270 */
[----:B---3--:R-:W-:Y:S05]  /*0ef0*/  @P0 EXIT ;  /* 0x000000000000094d */ /* 0x008fea0003800000 */
[----:B------:R-:W2:Y:S01]  /*0f00*/  LDC.64 R2, c[0x0][0x388] ;  /* 0x0000e200ff027b82 */ /* 0x000ea20000000a00 */
[----:B------:R-:W-:Y:S01]  /*0f10*/  UISETP.GE.AND UP0, UPT, UR6, 0x501, UPT ;  /* 0x000005010600788c */ /* 0x000fe2000bf06270 */
[----:B------:R-:W3:Y:S01]  /*0f20*/  LDCU.64 UR6, c[0x0][0x3a0] ;  /* 0x00007400ff0677ac */ /* 0x000ee20008000a00 */
[----:B------:R-:W4:Y:S07]  /*0f30*/  LDCU.64 UR8, c[0x0][0x380] ;  /* 0x00007000ff0877ac */ /* 0x000f2e0008000a00 */
[----:B------:R-:W-:Y:S05]  /*0f40*/  BRA.U !UP0, `(.L_x_39) ;  /* 0x0000000108ac7547 */ /* 0x000fea000b800000 */
.L_x_40:
[----:B0----5:R-:W-:Y:S01]  /*0f50*/  SHF.R.U32.HI R12, RZ, 0x2, R9 ;  /* 0x00000002ff0c7819 */ /* 0x021fe20000011609 */
[----:B------:R-:W-:Y:S01]  /*0f60*/  IMAD.MOV.U32 R17, RZ, RZ, R4 ;  /* 0x000000ffff117224 */ /* 0x000fe200078e0004 */
[C---:B------:R-:W-:Y:S01]  /*0f70*/  SHF.L.U64.HI R15, R0.reuse, 0x2, R15 ;  /* 0x00000002000f7819 */ /* 0x040fe2000001020f */
[----:B------:R-:W-:Y:S01]  /*0f80*/  IMAD.SHL.U32 R0, R0, 0x4, RZ ;  /* 0x0000000400007824 */ /* 0x000fe200078e00ff */
[----:B------:R-:W-:Y:S01]  /*0f90*/  LOP3.LUT R12, R12, R9, RZ, 0x3c, !PT ;  /* 0x000000090c0c7212 */ /* 0x000fe200078e3cff */
[----:B01----:R-:W-:Y:S02]  /*0fa0*/  IMAD.SHL.U32 R9, R5, 0x10, RZ ;  /* 0x0000001005097824 */ /* 0x003fe400078e00ff */
[----:B------:R-:W-:Y:S01]  /*0fb0*/  IMAD.MOV.U32 R16, RZ, RZ, R7 ;  /* 0x000000ffff107224 */ /* 0x000fe200078e0007 */
[----:B---3--:R-:W-:Y:S01]  /*0fc0*/  IADD3 R4, P0, PT, R0, UR6, RZ ;  /* 0x0000000600047c10 */ /* 0x008fe2000ff1e0ff */
[----:B------:R-:W-:Y:S02]  /*0fd0*/  IMAD.SHL.U32 R13, R12, 0x2, RZ ;  /* 0x000000020c0d7824 */ /* 0x000fe400078e00ff */
[----:B------:R-:W-:Y:S01]  /*0fe0*/  VIADD R8, R8, 0x587c5 ;  /* 0x000587c508087836 */ /* 0x000fe20000000000 */
[----:B------:R0:W-:Y:S01]  /*0ff0*/  STG.E.64 desc[UR4][R10.64+0x8], R16 ;  /* 0x000008100a007986 */ /* 0x0001e2000c101b04 */
[----:B------:R-:W-:Y:S01]  /*1000*/  IMAD.MOV.U32 R18, RZ, RZ, R5 ;  /* 0x000000ffff127224 */ /* 0x000fe200078e0005 */
[----:B------:R-:W-:Y:S01]  /*1010*/  LOP3.LUT R12, R12, R13, R9, 0x96, !PT ;  /* 0x0000000d0c0c7212 */ /* 0x000fe200078e9609 */
[----:B------:R-:W-:-:S03]  /*1020*/  IMAD.MOV.U32 R9, RZ, RZ, R6 ;  /* 0x000000ffff097224 */ /* 0x000fc600078e0006 */
[----:B------:R-:W-:Y:S02]  /*1030*/  LOP3.LUT R19, R12, R5, RZ, 0x3c, !PT ;  /* 0x000000050c137212 */ /* 0x000fe400078e3cff */
[----:B------:R-:W-:Y:S01]  /*1040*/  IADD3.X R5, PT, PT, R15, UR7, RZ, P0, !PT ;  /* 0x000000070f057c10 */ /* 0x000fe200087fe4ff */
[----:B------:R-:W-:Y:S04]  /*1050*/  STG.E.64 desc[UR4][R10.64], R8 ;  /* 0x000000080a007986 */ /* 0x000fe8000c101b04 */
[----:B------:R1:W-:Y:S04]  /*1060*/  STG.E.64 desc[UR4][R10.64+0x10], R18 ;  /* 0x000010120a007986 */ /* 0x0003e8000c101b04 */
[----:B------:R-:W3:Y:S01]  /*1070*/  LDG.E R4, desc[UR4][R4.64] ;  /* 0x0000000404047981 */ /* 0x000ee2000c1e1900 */
[----:B----4-:R-:W-:-:S04]  /*1080*/  IADD3 R6, P0, PT, R0, UR8, RZ ;  /* 0x0000000800067c10 */ /* 0x010fc8000ff1e0ff */
[----:B------:R-:W-:-:S06]  /*1090*/  IADD3.X R7, PT, PT, R15, UR9, RZ, P0, !PT ;  /* 0x000000090f077c10 */ /* 0x000fcc00087fe4ff */
[----:B------:R-:W2:Y:S01]  /*10a0*/  LDG.E R7, desc[UR4][R6.64] ;  /* 0x0000000406077981 */ /* 0x000ea2000c1e1900 */
[----:B------:R-:W-:Y:S02]  /*10b0*/  IMAD.IADD R0, R19, 0x1, R8 ;  /* 0x0000000113007824 */ /* 0x000fe400078e0208 */
[----:B------:R-:W-:-:S03]  /*10c0*/  IMAD.MOV.U32 R15, RZ, RZ, 0x2f800000 ;  /* 0x2f800000ff0f7424 */ /* 0x000fc600078e00ff */
[----:B------:R-:W-:-:S05]  /*10d0*/  I2FP.F32.U32 R0, R0 ;  /* 0x0000000000007245 */ /* 0x000fca0000201000 */
[----:B------:R-:W-:Y:S01]  /*10e0*/  FFMA R0, R0, R15, 1.1641532182693481445e-10 ;  /* 0x2f00000000007423 */ /* 0x000fe2000000000f */
[----:B---3--:R-:W-:-:S05]  /*10f0*/  I2FP.F32.S32 R13, R4 ;  /* 0x00000004000d7245 */ /* 0x008fca0000201400 */
[----:B------:R-:W-:-:S04]  /*1100*/  FMUL R0, R0, R13 ;  /* 0x0000000d00007220 */ /* 0x000fc80000400000 */
[----:B0-----:R-:W0:Y:S01]  /*1110*/  F2I.TRUNC.NTZ R17, R0 ;  /* 0x0000000000117305 */ /* 0x001e22000020f100 */
[----:B--2---:R-:W-:-:S04]  /*1120*/  IMAD.WIDE R12, R7, 0xc, R2 ;  /* 0x0000000c070c7825 */ /* 0x004fc800078e0202 */
[----:B0-----:R-:W-:-:S05]  /*1130*/  IMAD.WIDE R16, R17, 0xc, R12 ;  /* 0x0000000c11107825 */ /* 0x001fca00078e020c */
[----:B-1----:R-:W2:Y:S04]  /*1140*/  LDG.E R19, desc[UR4][R16.64] ;  /* 0x0000000410137981 */ /* 0x002ea8000c1e1900 */
[----:B------:R-:W3:Y:S04]  /*1150*/  LDG.E R21, desc[UR4][R16.64+0x4] ;  /* 0x0000040410157981 */ /* 0x000ee8000c1e1900 */
[----:B------:R-:W4:Y:S04]  /*1160*/  LDG.E R23, desc[UR4][R16.64+0x8] ;  /* 0x0000080410177981 */ /* 0x000f28000c1e1900 */
[----:B--2---:R0:W-:Y:S04]  /*1170*/  STG.E desc[UR4][R12.64], R19 ;  /* 0x000000130c007986 */ /* 0x0041e8000c101904 */
[----:B---3--:R0:W-:Y:S04]  /*1180*/  STG.E desc[UR4][R12.64+0x4], R21 ;  /* 0x000004150c007986 */ /* 0x0081e8000c101904 */
[----:B----4-:R0:W-:Y:S04]  /*1190*/  STG.E desc[UR4][R12.64+0x8], R23 ;  /* 0x000008170c007986 */ /* 0x0101e8000c101904 */
[----:B------:R0:W5:Y:S04]  /*11a0*/  LDG.E.64 R8, desc[UR4][R10.64] ;  /* 0x000000040a087981 */ /* 0x000168000c1e1b00 */
[----:B------:R0:W5:Y:S04]  /*11b0*/  LDG.E.64 R6, desc[UR4][R10.64+0x8] ;  /* 0x000008040a067981 */ /* 0x000168000c1e1b00 */
[----:B------:R0:W5:Y:S01]  /*11c0*/  LDG.E.64 R4, desc[UR4][R10.64+0x10] ;  /* 0x000010040a047981 */ /* 0x000162000c1e1b00 */
[----:B------:R-:W-:-:S02]  /*11d0*/  IMAD.MOV.U32 R0, RZ, RZ, 0x500 ;  /* 0x00000500ff007424 */ /* 0x000fc400078e00ff */
[----:B------:R-:W-:Y:S01]  /*11e0*/  IMAD.MOV.U32 R15, RZ, RZ, RZ ;  /* 0x000000ffff0f7224 */ /* 0x000fe200078e00ff */
[----:B------:R-:W-:Y:S06]  /*11f0*/  BRA `(.L_x_40) ;  /* 0xfffffffc00547947 */ /* 0x000fec000383ffff */
.L_x_39:
[----:B------:R-:W5:Y:S01]  /*1200*/  LDCU.64 UR10, c[0x0][0x3a0] ;  /* 0x00007400ff0a77ac */ /* 0x000f620008000a00 */
[----:B--2---:R-:W-:Y:S01]  /*1210*/  SHF.R.U32.HI R2, RZ, 0x2, R9 ;  /* 0x00000002ff027819 */ /* 0x004fe20000011609 */
[----:B------:R-:W-:Y:S01]  /*1220*/  IMAD.SHL.U32 R3, R5, 0x10, RZ ;  /* 0x0000001005037824 */ /* 0x000fe200078e00ff */
[C---:B------:R-:W-:Y:S01]  /*1230*/  SHF.L.U64.HI R15, R0.reuse, 0x2, R15 ;  /* 0x00000002000f7819 */ /* 0x040fe2000001020f */
[----:B------:R-:W-:Y:S01]  /*1240*/  IMAD.SHL.U32 R0, R0, 0x4, RZ ;  /* 0x0000000400007824 */ /* 0x000fe200078e00ff */
[----:B------:R-:W-:Y:S01]  /*1250*/  LOP3.LUT R2, R2, R9, RZ, 0x3c, !PT ;  /* 0x0000000902027212 */ /* 0x000fe200078e3cff */
[----:B------:R-:W2:Y:S01]  /*1260*/  LDCU.64 UR12, c[0x0][0x380] ;  /* 0x00007000ff0c77ac */ /* 0x000ea20008000a00 */
[----:B------:R-:W-:Y:S02]  /*1270*/  IMAD.MOV.U32 R16, RZ, RZ, R7 ;  /* 0x000000ffff107224 */ /* 0x000fe400078e0007 */
[----:B------:R-:W-:Y:S02]  /*1280*/  IMAD.MOV.U32 R17, RZ, RZ, R4 ;  /* 0x000000ffff117224 */ /* 0x000fe400078e0004 */
[----:B01----:R-:W-:-:S02]  /*1290*/  IMAD.SHL.U32 R9, R2, 0x2, RZ ;  /* 0x0000000202097824 */ /* 0x003fc400078e00ff */
[----:B------:R-:W-:Y:S01]  /*12a0*/  VIADD R8, R8, 0x587c5 ;  /* 0x000587c508087836 */ /* 0x000fe20000000000 */
[----:B------:R-:W-:Y:S01]  /*12b0*/  STG.E.64 desc[UR4][R10.64+0x8], R16 ;  /* 0x000008100a007986 */ /* 0x000fe2000c101b04 */
[----:B------:R-:W-:Y:S01]  /*12c0*/  IMAD.MOV.U32 R18, RZ, RZ, R5 ;  /* 0x000000ffff127224 */ /* 0x000fe200078e0005 */
[----:B------:R-:W-:Y:S01]  /*12d0*/  LOP3.LUT R12, R2, R9, R3, 0x96, !PT ;  /* 0x00000009020c7212 */ /* 0x000fe200078e9603 */
[----:B------:R-:W-:Y:S01]  /*12e0*/  IMAD.MOV.U32 R9, RZ, RZ, R6 ;  /* 0x000000ffff097224 */ /* 0x000fe200078e0006 */
[----:B-----5:R-:W-:Y:S02]  /*12f0*/  IADD3 R2, P0, PT, R0, UR10, RZ ;  /* 0x0000000a00027c10 */ /* 0x020fe4000ff1e0ff */
[----:B------:R-:W-:Y:S02]  /*1300*/  LOP3.LUT R19, R12, R5, RZ, 0x3c, !PT ;  /* 0x000000050c137212 */ /* 0x000fe400078e3cff */
[----:B------:R-:W-:Y:S01]  /*1310*/  IADD3.X R3, PT, PT, R15, UR11, RZ, P0, !PT ;  /* 0x0000000b0f037c10 */ /* 0x000fe200087fe4ff */
[----:B------:R0:W-:Y:S01]  /*1320*/  STG.E.64 desc[UR4][R10.64], R8 ;  /* 0x000000080a007986 */ /* 0x0001e2000c101b04 */
[----:B------:R-:W1:Y:S03]  /*1330*/  LDC.64 R4, c[0x0][0x388] ;  /* 0x0000e200ff047b82 */ /* 0x000e660000000a00 */
[----:B------:R5:W-:Y:S04]  /*1340*/  STG.E.64 desc[UR4][R10.64+0x10], R18 ;  /* 0x000010120a007986 */ /* 0x000be8000c101b04 */
[----:B------:R-:W3:Y:S01]  /*1350*/  LDG.E R2, desc[UR4][R2.64] ;  /* 0x0000000402027981 */ /* 0x000ee2000c1e1900 */
[----:B--2---:R-:W-:-:S04]  /*1360*/  IADD3 R6, P0, PT, R0, UR12, RZ ;  /* 0x0000000c00067c10 */ /* 0x004fc8000ff1e0ff */
[----:B------:R-:W-:-:S06]  /*1370*/  IADD3.X R7, PT, PT, R15, UR13, RZ, P0, !PT ;  /* 0x0000000d0f077c10 */ /* 0x000fcc00087fe4ff */
[----:B------:R-:W1:Y:S01]  /*1380*/  LDG.E R7, desc[UR4][R6.64] ;  /* 0x0000000406077981 */ /* 0x000e62000c1e1900 */
[----:B------:R-:W-:Y:S02]  /*1390*/  IMAD.IADD R0, R19, 0x1, R8 ;  /* 0x0000000113007824 */ /* 0x000fe400078e0208 */
[----:B------:R-:W-:-:S03]  /*13a0*/  IMAD.MOV.U32 R15, RZ, RZ, 0x2f800000 ;  /* 0x2f800000ff0f7424 */ /* 0x000fc600078e00ff */
[----:B------:R-:W-:-:S05]  /*13b0*/  I2FP.F32.U32 R0, R0 ;  /* 0x0000000000007245 */ /* 0x000fca0000201000 */
[----:B------:R-:W-:Y:S01]  /*13c0*/  FFMA R0, R0, R15, 1.1641532182693481445e-10 ;  /* 0x2f00000000007423 */ /* 0x000fe2000000000f */
[----:B---3--:R-:W-:-:S05]  /*13d0*/  I2FP.F32.S32 R13, R2 ;  /* 0x00000002000d7245 */ /* 0x008fca0000201400 */
[----:B------:R-:W-:-:S04]  /*13e0*/  FMUL R0, R0, R13 ;  /* 0x0000000d00007220 */ /* 0x000fc80000400000 */
[----:B0-----:R-:W0:Y:S01]  /*13f0*/  F2I.TRUNC.NTZ R9, R0 ;  /* 0x0000000000097305 */ /* 0x001e22000020f100 */
[----:B-1----:R-:W-:-:S04]  /*1400*/  IMAD.WIDE R2, R7, 0xc, R4 ;  /* 0x0000000c07027825 */ /* 0x002fc800078e0204 */
[----:B0-----:R-:W-:-:S05]  /*1410*/  IMAD.WIDE R4, R9, 0xc, R2 ;  /* 0x0000000c09047825 */ /* 0x001fca00078e0202 */
[----:B------:R-:W2:Y:S04]  /*1420*/  LDG.E R7, desc[UR4][R4.64] ;  /* 0x0000000404077981 */ /* 0x000ea8000c1e1900 */
[----:B------:R-:W3:Y:S04]  /*1430*/  LDG.E R9, desc[UR4][R4.64+0x4] ;  /* 0x0000040404097981 */ /* 0x000ee8000c1e1900 */
[----:B-----5:R-:W5:Y:S04]  /*1440*/  LDG.E R11, desc[UR4][R4.64+0x8] ;  /* 0x00000804040b7981 */ /* 0x020f68000c1e1900 */
[----:B--2---:R-:W-:Y:S04]  /*1450*/  STG.E desc[UR4][R2.64], R7 ;  /* 0x0000000702007986 */ /* 0x004fe8000c101904 */
[----:B---3--:R-:W-:Y:S04]  /*1460*/  STG.E desc[UR4][R2.64+0x4], R9 ;  /* 0x0000040902007986 */ /* 0x008fe8000c101904 */
[----:B-----5:R-:W-:Y:S01]  /*1470*/  STG.E desc[UR4][R2.64+0x8], R11 ;  /* 0x0000080b02007986 */ /* 0x020fe2000c101904 */
[----:B----4-:R-:W-:Y:S05]  /*1480*/  EXIT ;  /* 0x000000000000794d */ /* 0x010fea0003800000 */
.L_x_41:
        /* <DEDUP_REMOVED lines=15> */
.L_x_73:


//--------------------- .text._Z15SLPAListener2_1PiP7triplesiS_S_ --------------------------
	.section	.text._Z15SLPAListener2_1PiP7triplesiS_S_,"ax",@progbits
	.align	128
        .global         _Z15SLPAListener2_1PiP7triplesiS_S_
        .type           _Z15SLPAListener2_1PiP7triplesiS_S_,@function
        .size           _Z15SLPAListener2_1PiP7triplesiS_S_,(.L_x_74 - _Z15SLPAListener2_1PiP7triplesiS_S_)
        .other          _Z15SLPAListener2_1PiP7triplesiS_S_,@"STO_CUDA_ENTRY STV_DEFAULT"
_Z15SLPAListener2_1PiP7triplesiS_S_:
.text._Z15SLPAListener2_1PiP7triplesiS_S_:
[----:B------:R-:W-:Y:S08]  /*0000*/  LDC R1, c[0x0][0x37c] ;  /* 0x0000df00ff017b82 */ /* 0x000ff00000000800 */
[----:B------:R-:W0:Y:S01]  /*0010*/  LDC R5, c[0x0][0x390] ;  /* 0x0000e400ff057b82 */ /* 0x000e220000000800 */
[----:B------:R-:W1:Y:S07]  /*0020*/  LDCU.64 UR4, c[0x0][0x358] ;  /* 0x00006b00ff0477ac */ /* 0x000e6e0008000a00 */
[----:B------:R-:W0:Y:S02]  /*0030*/  LDC.64 R2, c[0x0][0x380] ;  /* 0x0000e000ff027b82 */ /* 0x000e240000000a00 */
[----:B0-----:R-:W-:-:S05]  /*0040*/  IMAD.WIDE R2, R5, 0x4, R2 ;  /* 0x0000000405027825 */ /* 0x001fca00078e0202 */
[----:B-1----:R-:W2:Y:S01]  /*0050*/  LDG.E R0, desc[UR4][R2.64] ;  /* 0x0000000402007981 */ /* 0x002ea2000c1e1900 */
[----:B------:R-:W0:Y:S01]  /*0060*/  LDCU UR6, c[0x0][0x360] ;  /* 0x00006c00ff0677ac */ /* 0x000e220008000800 */
[----:B------:R-:W0:Y:S01]  /*0070*/  S2R R15, SR_CTAID.X ;  /* 0x00000000000f7919 */ /* 0x000e220000002500 */
[----:B------:R-:W0:Y:S02]  /*0080*/  S2R R4, SR_TID.X ;  /* 0x0000000000047919 */ /* 0x000e240000002100 */
[----:B0-----:R-:W-:-:S05]  /*0090*/  IMAD R15, R15, UR6, R4 ;  /* 0x000000060f0f7c24 */ /* 0x001fca000f8e0204 */
[----:B--2---:R-:W-:-:S13]  /*00a0*/  ISETP.GE.AND P0, PT, R15, R0, PT ;  /* 0x000000000f00720c */ /* 0x004fda0003f06270 */
[----:B------:R-:W-:Y:S05]  /*00b0*/  @P0 EXIT ;  /* 0x000000000000094d */ /* 0x000fea0003800000 */
[----:B------:R-:W0:Y:S08]  /*00c0*/  LDC.64 R4, c[0x0][0x398] ;  /* 0x0000e600ff047b82 */ /* 0x000e300000000a00 */
[----:B------:R-:W1:Y:S08]  /*00d0*/  LDC.64 R6, c[0x0][0x3a0] ;  /* 0x0000e800ff067b82 */ /* 0x000e700000000a00 */
[----:B------:R-:W2:Y:S08]  /*00e0*/  LDC.64 R8, c[0x0][0x380] ;  /* 0x0000e000ff087b82 */ /* 0x000eb00000000a00 */
[----:B------:R-:W3:Y:S02]  /*00f0*/  LDC.64 R10, c[0x0][0x388] ;  /* 0x0000e200ff0a7b82 */ /* 0x000ee40000000a00 */
.L_x_44:
[----:B0-----:R-:W-:-:S05]  /*0100*/  IMAD.WIDE R12, R15, 0x4, R4 ;  /* 0x000000040f0c7825 */ /* 0x001fca00078e0204 */
[----:B------:R-:W2:Y:S02]  /*0110*/  LDG.E R27, desc[UR4][R12.64] ;  /* 0x000000040c1b7981 */ /* 0x000ea4000c1e1900 */
[----:B--2---:R-:W-:-:S06]  /*0120*/  IMAD.WIDE R20, R27, 0x4, R8 ;  /* 0x000000041b147825 */ /* 0x004fcc00078e0208 */
[----:B------:R-:W2:Y:S01]  /*0130*/  LDG.E R21, desc[UR4][R20.64] ;  /* 0x0000000414157981 */ /* 0x000ea2000c1e1900 */
[----:B---3--:R-:W-:-:S05]  /*0140*/  IMAD.WIDE R16, R15, 0xc, R10 ;  /* 0x0000000c0f107825 */ /* 0x008fca00078e020a */
[----:B------:R-:W3:Y:S01]  /*0150*/  LDG.E R14, desc[UR4][R16.64+0x4] ;  /* 0x00000404100e7981 */ /* 0x000ee2000c1e1900 */
[----:B--2---:R-:W-:-:S05]  /*0160*/  IMAD.WIDE R24, R21, 0xc, R10 ;  /* 0x0000000c15187825 */ /* 0x004fca00078e020a */
[----:B------:R-:W3:Y:S01]  /*0170*/  LDG.E R19, desc[UR4][R24.64+0x4] ;  /* 0x0000040418137981 */ /* 0x000ee2000c1e1900 */
[----:B------:R-:W-:Y:S01]  /*0180*/  BSSY.RECONVERGENT B0, `(.L_x_42) ;  /* 0x0000027000007945 */ /* 0x000fe20003800200 */
[----:B------:R-:W-:Y:S02]  /*0190*/  IADD3 R15, PT, PT, R15, 0x500, RZ ;  /* 0x000005000f0f7810 */ /* 0x000fe40007ffe0ff */
[----:B---3--:R-:W-:-:S13]  /*01a0*/  ISETP.NE.AND P0, PT, R19, R14, PT ;  /* 0x0000000e1300720c */ /* 0x008fda0003f05270 */
[----:B------:R-:W-:Y:S05]  /*01b0*/  @P0 BRA `(.L_x_43) ;  /* 0x00000000008c0947 */ /* 0x000fea0003800000 */
[----:B------:R-:W2:Y:S04]  /*01c0*/  LDG.E R14, desc[UR4][R24.64] ;  /* 0x00000004180e7981 */ /* 0x000ea8000c1e1900 */
[----:B------:R-:W2:Y:S01]  /*01d0*/  LDG.E R21, desc[UR4][R16.64] ;  /* 0x0000000410157981 */ /* 0x000ea2000c1e1900 */
[----:B------:R-:W-:-:S04]  /*01e0*/  IADD3 R22, P1, PT, RZ, R24, RZ ;  /* 0x00000018ff167210 */ /* 0x000fc80007f3e0ff */
[----:B------:R-:W-:Y:S02]  /*01f0*/  IADD3.X R23, PT, PT, RZ, R25, RZ, P1, !PT ;  /* 0x00000019ff177210 */ /* 0x000fe40000ffe4ff */
[----:B--2---:R-:W-:-:S13]  /*0200*/  ISETP.NE.AND P0, PT, R21, R14, PT ;  /* 0x0000000e1500720c */ /* 0x004fda0003f05270 */
[----:B------:R-:W-:Y:S05]  /*0210*/  @!P0 BRA `(.L_x_43) ;  /* 0x0000000000748947 */ /* 0x000fea0003800000 */
[----:B-1----:R-:W-:-:S06]  /*0220*/  IMAD.WIDE R24, R27, 0x4, R6 ;  /* 0x000000041b187825 */ /* 0x002fcc00078e0206 */
[----:B------:R-:W2:Y:S02]  /*0230*/  LDG.E R25, desc[UR4][R24.64] ;  /* 0x0000000418197981 */ /* 0x000ea4000c1e1900 */
[----:B--2---:R-:W-:-:S05]  /*0240*/  IMAD.WIDE R22, R25, 0xc, R22 ;  /* 0x0000000c19167825 */ /* 0x004fca00078e0216 */
[----:B------:R-:W2:Y:S04]  /*0250*/  LDG.E R20, desc[UR4][R22.64] ;  /* 0x0000000416147981 */ /* 0x000ea8000c1e1900 */
[----:B--2---:R0:W5:Y:S04]  /*0260*/  ATOMG.E.CAS.STRONG.GPU PT, RZ, [R22], R20, R21 ;  /* 0x0000001416ff73a9 */ /* 0x00416800001ee115 */
[----:B------:R-:W2:Y:S02]  /*0270*/  LDG.E R29, desc[UR4][R12.64] ;  /* 0x000000040c1d7981 */ /* 0x000ea4000c1e1900 */
[----:B--2---:R-:W-:-:S04]  /*0280*/  IMAD.WIDE R26, R29, 0x4, R8 ;  /* 0x000000041d1a7825 */ /* 0x004fc800078e0208 */
[----:B------:R-:W-:Y:S02]  /*0290*/  IMAD.WIDE R28, R29, 0x4, R6 ;  /* 0x000000041d1c7825 */ /* 0x000fe400078e0206 */
[----:B------:R-:W2:Y:S04]  /*02a0*/  LDG.E R26, desc[UR4][R26.64] ;  /* 0x000000041a1a7981 */ /* 0x000ea8000c1e1900 */
[----:B------:R-:W2:Y:S02]  /*02b0*/  LDG.E R29, desc[UR4][R28.64] ;  /* 0x000000041c1d7981 */ /* 0x000ea4000c1e1900 */
[----:B--2---:R-:W-:-:S05]  /*02c0*/  IADD3 R0, PT, PT, R26, R29, RZ ;  /* 0x0000001d1a007210 */ /* 0x004fca0007ffe0ff */
[----:B------:R-:W-:-:S05]  /*02d0*/  IMAD.WIDE R24, R0, 0xc, R10 ;  /* 0x0000000c00187825 */ /* 0x000fca00078e020a */
[----:B------:R-:W2:Y:S04]  /*02e0*/  LDG.E R18, desc[UR4][R24.64+0x4] ;  /* 0x0000040418127981 */ /* 0x000ea8000c1e1900 */
[----:B--2---:R1:W5:Y:S04]  /*02f0*/  ATOMG.E.CAS.STRONG.GPU PT, RZ, [R24+0x4], R18, R19 ;  /* 0x0000041218ff73a9 */ /* 0x00436800001ee113 */
[----:B------:R-:W0:Y:S04]  /*0300*/  LDG.E R0, desc[UR4][R12.64] ;  /* 0x000000040c007981 */ /* 0x000e28000c1e1900 */
[----:B------:R-:W2:Y:S01]  /*0310*/  LDG.E R29, desc[UR4][R16.64+0x8] ;  /* 0x00000804101d7981 */ /* 0x000ea2000c1e1900 */
[----:B0-----:R-:W-:-:S04]  /*0320*/  IMAD.WIDE R20, R0, 0x4, R8 ;  /* 0x0000000400147825 */ /* 0x001fc800078e0208 */
[----:B------:R-:W-:Y:S02]  /*0330*/  IMAD.WIDE R22, R0, 0x4, R6 ;  /* 0x0000000400167825 */ /* 0x000fe400078e0206 */
[----:B------:R-:W3:Y:S04]  /*0340*/  LDG.E R20, desc[UR4][R20.64] ;  /* 0x0000000414147981 */ /* 0x000ee8000c1e1900 */
[----:B------:R-:W3:Y:S02]  /*0350*/  LDG.E R23, desc[UR4][R22.64] ;  /* 0x0000000416177981 */ /* 0x000ee4000c1e1900 */
[----:B---3--:R-:W-:-:S05]  /*0360*/  IADD3 R27, PT, PT, R20, R23, RZ ;  /* 0x00000017141b7210 */ /* 0x008fca0007ffe0ff */
[----:B------:R-:W-:-:S05]  /*0370*/  IMAD.WIDE R26, R27, 0xc, R10 ;  /* 0x0000000c1b1a7825 */ /* 0x000fca00078e020a */
[----:B------:R-:W2:Y:S01]  /*0380*/  LDG.E R28, desc[UR4][R26.64+0x8] ;  /* 0x000008041a1c7981 */ /* 0x000ea2000c1e1900 */
[----:B-1----:R-:W-:-:S03]  /*0390*/  HFMA2 R25, -RZ, RZ, 0, 5.9604644775390625e-08 ;  /* 0x00000001ff197431 */ /* 0x002fc600000001ff */
[----:B--2---:R0:W5:Y:S04]  /*03a0*/  ATOMG.E.CAS.STRONG.GPU PT, RZ, [R26+0x8], R28, R29 ;  /* 0x0000081c1aff73a9 */ /* 0x00416800001ee11d */
[----:B------:R-:W2:Y:S02]  /*03b0*/  LDG.E R19, desc[UR4][R12.64] ;  /* 0x000000040c137981 */ /* 0x000ea4000c1e1900 */
[----:B--2---:R-:W-:-:S05]  /*03c0*/  IMAD.WIDE R18, R19, 0x4, R6 ;  /* 0x0000000413127825 */ /* 0x004fca00078e0206 */
[----:B------:R0:W-:Y:S04]  /*03d0*/  REDG.E.ADD.STRONG.GPU desc[UR4][R18.64], R25 ;  /* 0x000000191200798e */ /* 0x0001e8000c12e104 */
[----:B------:R0:W5:Y:S02]  /*03e0*/  LDG.E R0, desc[UR4][R2.64] ;  /* 0x0000000402007981 */ /* 0x000164000c1e1900 */
.L_x_43:
[----:B------:R-:W-:Y:S05]  /*03f0*/  BSYNC.RECONVERGENT B0 ;  /* 0x0000000000007941 */ /* 0x000fea0003800200 */
.L_x_42:
[----:B-----5:R-:W-:-:S13]  /*0400*/  ISETP.GE.AND P0, PT, R15, R0, PT ;  /* 0x000000000f00720c */ /* 0x020fda0003f06270 */
[----:B------:R-:W-:Y:S05]  /*0410*/  @!P0 BRA `(.L_x_44) ;  /* 0xfffffffc00388947 */ /* 0x000fea000383ffff */
[----:B------:R-:W-:Y:S05]  /*0420*/  EXIT ;  /* 0x000000000000794d */ /* 0x000fea0003800000 */
.L_x_45:
        /* <DEDUP_REMOVED lines=13> */
.L_x_74:


//--------------------- .text._Z13SLPAListener2PiS_S_P7triplesiS_ --------------------------
	.section	.text._Z13SLPAListener2PiS_S_P7triplesiS_,"ax",@progbits
	.align	128
        .global         _Z13SLPAListener2PiS_S_P7triplesiS_
        .type           _Z13SLPAListener2PiS_S_P7triplesiS_,@function
        .size           _Z13SLPAListener2PiS_S_P7triplesiS_,(.L_x_75 - _Z13SLPAListener2PiS_S_P7triplesiS_)
        .other          _Z13SLPAListener2PiS_S_P7triplesiS_,@"STO_CUDA_ENTRY STV_DEFAULT"
_Z13SLPAListener2PiS_S_P7triplesiS_:
.text._Z13SLPAListener2PiS_S_P7triplesiS_:
        /* <DEDUP_REMOVED lines=14> */
[----:B------:R-:W2:Y:S02]  /*00e0*/  LDC.64 R8, c[0x0][0x398] ;  /* 0x0000e600ff087b82 */ /* 0x000ea40000000a00 */
.L_x_48:
[----:B-1----:R-:W-:-:S05]  /*00f0*/  IMAD.WIDE R14, R11, 0x4, R6 ;  /* 0x000000040b0e7825 */ /* 0x002fca00078e0206 */
[----:B0-----:R-:W0:Y:S02]  /*0100*/  LDG.E R19, desc[UR4][R14.64] ;  /* 0x000000040e137981 */ /* 0x001e24000c1e1900 */
[----:B0-----:R-:W-:-:S06]  /*0110*/  IMAD.WIDE R18, R19, 0x4, R4 ;  /* 0x0000000413127825 */ /* 0x001fcc00078e0204 */
[----:B------:R-:W3:Y:S01]  /*0120*/  LDG.E R19, desc[UR4][R18.64] ;  /* 0x0000000412137981 */ /* 0x000ee2000c1e1900 */
[----:B--2---:R-:W-:-:S05]  /*0130*/  IMAD.WIDE R12, R11, 0xc, R8 ;  /* 0x0000000c0b0c7825 */ /* 0x004fca00078e0208 */
[----:B------:R-:W2:Y:S01]  /*0140*/  LDG.E R17, desc[UR4][R12.64+0x4] ;  /* 0x000004040c117981 */ /* 0x000ea2000c1e1900 */
[----:B---3--:R-:W-:-:S05]  /*0150*/  IMAD.WIDE R26, R19, 0xc, R8 ;  /* 0x0000000c131a7825 */ /* 0x008fca00078e0208 */
[----:B------:R-:W2:Y:S01]  /*0160*/  LDG.E R10, desc[UR4][R26.64+0x4] ;  /* 0x000004041a0a7981 */ /* 0x000ea2000c1e1900 */
[----:B------:R-:W-:Y:S01]  /*0170*/  BSSY.RECONVERGENT B0, `(.L_x_46) ;  /* 0x0000015000007945 */ /* 0x000fe20003800200 */
[----:B------:R-:W-:Y:S02]  /*0180*/  IADD3 R11, PT, PT, R11, 0x500, RZ ;  /* 0x000005000b0b7810 */ /* 0x000fe40007ffe0ff */
[----:B--2---:R-:W-:-:S13]  /*0190*/  ISETP.GE.AND P0, PT, R10, R17, PT ;  /* 0x000000110a00720c */ /* 0x004fda0003f06270 */
[----:B------:R-:W-:Y:S05]  /*01a0*/  @P0 BRA `(.L_x_47) ;  /* 0x0000000000440947 */ /* 0x000fea0003800000 */
[----:B------:R-:W2:Y:S04]  /*01b0*/  LDG.E R28, desc[UR4][R26.64] ;  /* 0x000000041a1c7981 */ /* 0x000ea8000c1e1900 */
[----:B------:R-:W2:Y:S04]  /*01c0*/  LDG.E R29, desc[UR4][R12.64] ;  /* 0x000000040c1d7981 */ /* 0x000ea8000c1e1900 */
[----:B--2---:R0:W5:Y:S04]  /*01d0*/  ATOMG.E.CAS.STRONG.GPU PT, RZ, [R26], R28, R29 ;  /* 0x0000001c1aff73a9 */ /* 0x00416800001ee11d */
[----:B------:R-:W2:Y:S02]  /*01e0*/  LDG.E R19, desc[UR4][R14.64] ;  /* 0x000000040e137981 */ /* 0x000ea4000c1e1900 */
[----:B--2---:R-:W-:-:S06]  /*01f0*/  IMAD.WIDE R18, R19, 0x4, R4 ;  /* 0x0000000413127825 */ /* 0x004fcc00078e0204 */
[----:B------:R-:W2:Y:S02]  /*0200*/  LDG.E R19, desc[UR4][R18.64] ;  /* 0x0000000412137981 */ /* 0x000ea4000c1e1900 */
[----:B--2---:R-:W-:-:S05]  /*0210*/  IMAD.WIDE R20, R19, 0xc, R8 ;  /* 0x0000000c13147825 */ /* 0x004fca00078e0208 */
[----:B------:R-:W2:Y:S04]  /*0220*/  LDG.E R16, desc[UR4][R20.64+0x4] ;  /* 0x0000040414107981 */ /* 0x000ea8000c1e1900 */
[----:B--2---:R0:W5:Y:S04]  /*0230*/  ATOMG.E.CAS.STRONG.GPU PT, RZ, [R20+0x4], R16, R17 ;  /* 0x0000041014ff73a9 */ /* 0x00416800001ee111 */
[----:B------:R-:W2:Y:S04]  /*0240*/  LDG.E R23, desc[UR4][R14.64] ;  /* 0x000000040e177981 */ /* 0x000ea8000c1e1900 */
[----:B------:R-:W3:Y:S01]  /*0250*/  LDG.E R27, desc[UR4][R12.64+0x8] ;  /* 0x000008040c1b7981 */ /* 0x000ee2000c1e1900 */
[----:B--2---:R-:W-:-:S06]  /*0260*/  IMAD.WIDE R22, R23, 0x4, R4 ;  /* 0x0000000417167825 */ /* 0x004fcc00078e0204 */
[----:B------:R-:W2:Y:S02]  /*0270*/  LDG.E R23, desc[UR4][R22.64] ;  /* 0x0000000416177981 */ /* 0x000ea4000c1e1900 */
[----:B--2---:R-:W-:-:S05]  /*0280*/  IMAD.WIDE R24, R23, 0xc, R8 ;  /* 0x0000000c17187825 */ /* 0x004fca00078e0208 */
[----:B------:R-:W3:Y:S04]  /*0290*/  LDG.E R26, desc[UR4][R24.64+0x8] ;  /* 0x00000804181a7981 */ /* 0x000ee8000c1e1900 */
[----:B---3--:R0:W5:Y:S04]  /*02a0*/  ATOMG.E.CAS.STRONG.GPU PT, RZ, [R24+0x8], R26, R27 ;  /* 0x0000081a18ff73a9 */ /* 0x00816800001ee11b */
[----:B------:R0:W5:Y:S02]  /*02b0*/  LDG.E R0, desc[UR4][R2.64] ;  /* 0x0000000402007981 */ /* 0x000164000c1e1900 */
.L_x_47:
[----:B------:R-:W-:Y:S05]  /*02c0*/  BSYNC.RECONVERGENT B0 ;  /* 0x0000000000007941 */ /* 0x000fea0003800200 */
.L_x_46:
[----:B-----5:R-:W-:-:S13]  /*02d0*/  ISETP.GE.AND P0, PT, R11, R0, PT ;  /* 0x000000000b00720c */ /* 0x020fda0003f06270 */
[----:B------:R-:W-:Y:S05]  /*02e0*/  @!P0 BRA `(.L_x_48) ;  /* 0xfffffffc00808947 */ /* 0x000fea000383ffff */
[----:B------:R-:W-:Y:S05]  /*02f0*/  EXIT ;  /* 0x000000000000794d */ /* 0x000fea0003800000 */
.L_x_49:
        /* <DEDUP_REMOVED lines=16> */
.L_x_75:


//--------------------- .text._Z13SLPAListener1PiS_S_P7triplesS_i --------------------------
	.section	.text._Z13SLPAListener1PiS_S_P7triplesS_i,"ax",@progbits
	.align	128
        .global         _Z13SLPAListener1PiS_S_P7triplesS_i
        .type           _Z13SLPAListener1PiS_S_P7triplesS_i,@function
        .size           _Z13SLPAListener1PiS_S_P7triplesS_i,(.L_x_76 - _Z13SLPAListener1PiS_S_P7triplesS_i)
        .other          _Z13SLPAListener1PiS_S_P7triplesS_i,@"STO_CUDA_ENTRY STV_DEFAULT"
_Z13SLPAListener1PiS_S_P7triplesS_i:
.text._Z13SLPAListener1PiS_S_P7triplesS_i:
        /* <DEDUP_REMOVED lines=12> */
[----:B------:R-:W0:Y:S01]  /*00c0*/  S2UR UR5, SR_CgaCtaId ;  /* 0x00000000000579c3 */ /* 0x000e220000008800 */
[----:B------:R-:W1:Y:S01]  /*00d0*/  LDCU.64 UR6, c[0x0][0x398] ;  /* 0x00007300ff0677ac */ /* 0x000e620008000a00 */
[----:B------:R-:W-:Y:S01]  /*00e0*/  SHF.R.S32.HI R0, RZ, 0x1f, R11 ;  /* 0x0000001fff007819 */ /* 0x000fe2000001140b */
[----:B------:R-:W-:Y:S01]  /*00f0*/  BSSY.RECONVERGENT B1, `(.L_x_50) ;  /* 0x00000c7000017945 */ /* 0x000fe20003800200 */
[----:B------:R-:W-:Y:S02]  /*0100*/  UMOV UR4, 0x400 ;  /* 0x0000040000047882 */ /* 0x000fe40000000000 */
[----:B------:R-:W-:-:S04]  /*0110*/  LEA.HI R0, R0, R11, RZ, 0x8 ;  /* 0x0000000b00007211 */ /* 0x000fc800078f40ff */
[----:B------:R-:W-:-:S05]  /*0120*/  LOP3.LUT R0, R0, 0x3fffff00, RZ, 0xc0, !PT ;  /* 0x3fffff0000007812 */ /* 0x000fca00078ec0ff */
[----:B------:R-:W-:Y:S01]  /*0130*/  IMAD.IADD R0, R11, 0x1, -R0 ;  /* 0x000000010b007824 */ /* 0x000fe200078e0a00 */
[----:B-1----:R-:W-:Y:S02]  /*0140*/  UIADD3 UR6, UP0, UPT, UR6, 0x60, URZ ;  /* 0x0000006006067890 */ /* 0x002fe4000ff1e0ff */
[----:B0-----:R-:W-:Y:S02]  /*0150*/  ULEA UR4, UR5, UR4, 0x18 ;  /* 0x0000000405047291 */ /* 0x001fe4000f8ec0ff */
[----:B------:R-:W-:-:S04]  /*0160*/  UIADD3.X UR5, UPT, UPT, URZ, UR7, URZ, UP0, !UPT ;  /* 0x00000007ff057290 */ /* 0x000fc800087fe4ff */
[----:B------:R-:W-:-:S08]  /*0170*/  LEA R0, R0, UR4, 0x2 ;  /* 0x0000000400007c11 */ /* 0x000fd0000f8e10ff */
.L_x_60:
[----:B------:R-:W0:Y:S08]  /*0180*/  LDC.64 R8, c[0x0][0x3a0] ;  /* 0x0000e800ff087b82 */ /* 0x000e300000000a00 */
[----:B------:R-:W1:Y:S08]  /*0190*/  LDC.64 R12, c[0x0][0x380] ;  /* 0x0000e000ff0c7b82 */ /* 0x000e700000000a00 */
[----:B------:R-:W2:Y:S01]  /*01a0*/  LDC.64 R4, c[0x0][0x398] ;  /* 0x0000e600ff047b82 */ /* 0x000ea20000000a00 */
[----:B0-----:R-:W-:-:S06]  /*01b0*/  IMAD.WIDE R8, R11, 0x4, R8 ;  /* 0x000000040b087825 */ /* 0x001fcc00078e0208 */
[----:B------:R-:W1:Y:S02]  /*01c0*/  LDG.E R9, desc[UR8][R8.64] ;  /* 0x0000000808097981 */ /* 0x000e64000c1e1900 */
[----:B-1----:R-:W-:-:S05]  /*01d0*/  IMAD.WIDE R12, R9, 0x4, R12 ;  /* 0x00000004090c7825 */ /* 0x002fca00078e020c */
[----:B------:R-:W3:Y:S04]  /*01e0*/  LDG.E R14, desc[UR8][R12.64] ;  /* 0x000000080c0e7981 */ /* 0x000ee8000c1e1900 */
[----:B------:R-:W3:Y:S01]  /*01f0*/  LDG.E R16, desc[UR8][R12.64+0x4] ;  /* 0x000004080c107981 */ /* 0x000ee2000c1e1900 */
[----:B------:R-:W-:Y:S01]  /*0200*/  BSSY.RECONVERGENT B0, `(.L_x_51) ;  /* 0x00000b0000007945 */ /* 0x000fe20003800200 */
[----:B------:R-:W-:Y:S02]  /*0210*/  IMAD.MOV.U32 R27, RZ, RZ, RZ ;  /* 0x000000ffff1b7224 */ /* 0x000fe400078e00ff */
[----:B--2---:R-:W-:Y:S01]  /*0220*/  IMAD.WIDE R6, R11, 0xc, R4 ;  /* 0x0000000c0b067825 */ /* 0x004fe200078e0204 */
[----:B---3--:R-:W-:-:S13]  /*0230*/  ISETP.GE.AND P0, PT, R14, R16, PT ;  /* 0x000000100e00720c */ /* 0x008fda0003f06270 */
[----:B-----5:R-:W-:Y:S05]  /*0240*/  @P0 BRA `(.L_x_52) ;  /* 0x0000000800ac0947 */ /* 0x020fea0003800000 */
[----:B------:R0:W5:Y:S01]  /*0250*/  LDG.E R10, desc[UR8][R6.64] ;  /* 0x00000008060a7981 */ /* 0x000162000c1e1900 */
[----:B------:R-:W-:Y:S01]  /*0260*/  IMAD.MOV.U32 R13, RZ, RZ, R14 ;  /* 0x000000ffff0d7224 */ /* 0x000fe200078e000e */
[----:B------:R-:W-:Y:S01]  /*0270*/  BSSY.RECONVERGENT B2, `(.L_x_53) ;  /* 0x0000052000027945 */ /* 0x000fe20003800200 */
[----:B------:R-:W-:Y:S02]  /*0280*/  IMAD.MOV.U32 R27, RZ, RZ, RZ ;  /* 0x000000ffff1b7224 */ /* 0x000fe400078e00ff */
[C---:B------:R-:W-:Y:S01]  /*0290*/  IMAD.IADD R12, R16.reuse, 0x1, -R13 ;  /* 0x00000001100c7824 */ /* 0x040fe200078e0a0d */
[----:B------:R-:W-:-:S04]  /*02a0*/  IADD3 R8, PT, PT, -R16, R13, RZ ;  /* 0x0000000d10087210 */ /* 0x000fc80007ffe1ff */
[----:B------:R-:W-:Y:S02]  /*02b0*/  ISETP.GT.U32.AND P1, PT, R8, -0x10, PT ;  /* 0xfffffff00800780c */ /* 0x000fe40003f24070 */
[----:B------:R-:W-:-:S04]  /*02c0*/  LOP3.LUT R15, R12, 0xf, RZ, 0xc0, !PT ;  /* 0x0000000f0c0f7812 */ /* 0x000fc800078ec0ff */
[----:B------:R-:W-:-:S07]  /*02d0*/  ISETP.NE.AND P0, PT, R15, RZ, PT ;  /* 0x000000ff0f00720c */ /* 0x000fce0003f05270 */
[----:B0-----:R-:W-:Y:S06]  /*02e0*/  @P1 BRA `(.L_x_54) ;  /* 0x0000000400281947 */ /* 0x001fec0003800000 */
[----:B------:R-:W-:Y:S01]  /*02f0*/  LOP3.LUT R14, R12, 0xfffffff0, RZ, 0xc0, !PT ;  /* 0xfffffff00c0e7812 */ /* 0x000fe200078ec0ff */
[----:B------:R-:W-:-:S04]  /*0300*/  IMAD.MOV.U32 R27, RZ, RZ, RZ ;  /* 0x000000ffff1b7224 */ /* 0x000fc800078e00ff */
[----:B------:R-:W-:-:S07]  /*0310*/  IMAD.MOV R14, RZ, RZ, -R14 ;  /* 0x000000ffff0e7224 */ /* 0x000fce00078e0a0e */
.L_x_55:
[----:B------:R-:W-:Y:S01]  /*0320*/  MOV R8, UR6 ;  /* 0x0000000600087c02 */ /* 0x000fe20008000f00 */
[----:B------:R-:W-:-:S04]  /*0330*/  IMAD.U32 R9, RZ, RZ, UR5 ;  /* 0x00000005ff097e24 */ /* 0x000fc8000f8e00ff */
[----:B------:R-:W-:-:S05]  /*0340*/  IMAD.WIDE R8, R13, 0xc, R8 ;  /* 0x0000000c0d087825 */ /* 0x000fca00078e0208 */
[----:B------:R-:W2:Y:S04]  /*0350*/  LDG.E R17, desc[UR8][R8.64+-0x60] ;  /* 0xffffa00808117981 */ /* 0x000ea8000c1e1900 */
[----:B------:R-:W3:Y:S04]  /*0360*/  LDG.E R16, desc[UR8][R8.64+-0x54] ;  /* 0xffffac0808107981 */ /* 0x000ee8000c1e1900 */
[----:B------:R-:W4:Y:S04]  /*0370*/  LDG.E R20, desc[UR8][R8.64+-0x48] ;  /* 0xffffb80808147981 */ /* 0x000f28000c1e1900 */
[----:B------:R-:W4:Y:S04]  /*0380*/  LDG.E R18, desc[UR8][R8.64+-0x3c] ;  /* 0xffffc40808127981 */ /* 0x000f28000c1e1900 */
[----:B------:R-:W4:Y:S04]  /*0390*/  LDG.E R29, desc[UR8][R8.64+-0x30] ;  /* 0xffffd008081d7981 */ /* 0x000f28000c1e1900 */
[----:B------:R-:W4:Y:S04]  /*03a0*/  LDG.E R25, desc[UR8][R8.64+-0x24] ;  /* 0xffffdc0808197981 */ /* 0x000f28000c1e1900 */
[----:B------:R-:W4:Y:S04]  /*03b0*/  LDG.E R23, desc[UR8][R8.64+-0x18] ;  /* 0xffffe80808177981 */ /* 0x000f28000c1e1900 */
[----:B------:R-:W4:Y:S04]  /*03c0*/  LDG.E R21, desc[UR8][R8.64+-0xc] ;  /* 0xfffff40808157981 */ /* 0x000f28000c1e1900 */
[----:B------:R-:W4:Y:S04]  /*03d0*/  LDG.E R19, desc[UR8][R8.64] ;  /* 0x0000000808137981 */ /* 0x000f28000c1e1900 */
[----:B------:R-:W4:Y:S01]  /*03e0*/  LDG.E R24, desc[UR8][R8.64+0x54] ;  /* 0x0000540808187981 */ /* 0x000f22000c1e1900 */
[----:B--2--5:R-:W-:-:S03]  /*03f0*/  ISETP.NE.AND P2, PT, R10, R17, PT ;  /* 0x000000110a00720c */ /* 0x024fc60003f45270 */
[----:B------:R-:W2:Y:S01]  /*0400*/  LDG.E R17, desc[UR8][R8.64+0xc] ;  /* 0x00000c0808117981 */ /* 0x000ea2000c1e1900 */
[----:B---3--:R-:W-:Y:S01]  /*0410*/  ISETP.NE.AND P1, PT, R10, R16, PT ;  /* 0x000000100a00720c */ /* 0x008fe20003f25270 */
[----:B------:R-:W-:-:S08]  /*0420*/  VIADD R16, R27, 0x1 ;  /* 0x000000011b107836 */ /* 0x000fd00000000000 */
[----:B------:R-:W-:Y:S02]  /*0430*/  @P2 IMAD.MOV R16, RZ, RZ, R27 ;  /* 0x000000ffff102224 */ /* 0x000fe400078e021b */
[----:B------:R-:W3:Y:S01]  /*0440*/  LDG.E R27, desc[UR8][R8.64+0x18] ;  /* 0x00001808081b7981 */ /* 0x000ee2000c1e1900 */
[----:B----4-:R-:W-:Y:S02]  /*0450*/  ISETP.NE.AND P2, PT, R10, R20, PT ;  /* 0x000000140a00720c */ /* 0x010fe40003f45270 */
[----:B------:R-:W-:Y:S01]  /*0460*/  IADD3 R20, PT, PT, R16, 0x1, RZ ;  /* 0x0000000110147810 */ /* 0x000fe20007ffe0ff */
[----:B------:R-:W-:Y:S01]  /*0470*/  @P1 IMAD.MOV R20, RZ, RZ, R16 ;  /* 0x000000ffff141224 */ /* 0x000fe200078e0210 */
[----:B------:R-:W-:Y:S01]  /*0480*/  ISETP.NE.AND P1, PT, R10, R18, PT ;  /* 0x000000120a00720c */ /* 0x000fe20003f25270 */
[----:B------:R-:W4:Y:S02]  /*0490*/  LDG.E R16, desc[UR8][R8.64+0x24] ;  /* 0x0000240808107981 */ /* 0x000f24000c1e1900 */
[----:B------:R-:W-:-:S02]  /*04a0*/  VIADD R22, R20, 0x1 ;  /* 0x0000000114167836 */ /* 0x000fc40000000000 */
[----:B------:R-:W4:Y:S04]  /*04b0*/  LDG.E R18, desc[UR8][R8.64+0x30] ;  /* 0x0000300808127981 */ /* 0x000f28000c1e1900 */
[----:B------:R-:W-:-:S05]  /*04c0*/  @P2 IMAD.MOV R22, RZ, RZ, R20 ;  /* 0x000000ffff162224 */ /* 0x000fca00078e0214 */
[----:B------:R-:W-:Y:S01]  /*04d0*/  IADD3 R20, PT, PT, R22, 0x1, RZ ;  /* 0x0000000116147810 */ /* 0x000fe20007ffe0ff */
[----:B------:R-:W-:Y:S02]  /*04e0*/  @P1 IMAD.MOV R20, RZ, RZ, R22 ;  /* 0x000000ffff141224 */ /* 0x000fe400078e0216 */
[----:B------:R-:W4:Y:S01]  /*04f0*/  LDG.E R22, desc[UR8][R8.64+0x3c] ;  /* 0x00003c0808167981 */ /* 0x000f22000c1e1900 */
[----:B------:R-:W-:-:S03]  /*0500*/  ISETP.NE.AND P1, PT, R10, R29, PT ;  /* 0x0000001d0a00720c */ /* 0x000fc60003f25270 */
[----:B------:R0:W4:Y:S01]  /*0510*/  LDG.E R29, desc[UR8][R8.64+0x48] ;  /* 0x00004808081d7981 */ /* 0x000122000c1e1900 */
[----:B------:R-:W-:Y:S01]  /*0520*/  ISETP.NE.AND P2, PT, R10, R25, PT ;  /* 0x000000190a00720c */ /* 0x000fe20003f45270 */
[----:B------:R-:W-:-:S08]  /*0530*/  VIADD R25, R20, 0x1 ;  /* 0x0000000114197836 */ /* 0x000fd00000000000 */
[----:B------:R-:W-:Y:S01]  /*0540*/  @P1 IMAD.MOV R25, RZ, RZ, R20 ;  /* 0x000000ffff191224 */ /* 0x000fe200078e0214 */
[----:B------:R-:W-:-:S04]  /*0550*/  ISETP.NE.AND P1, PT, R10, R23, PT ;  /* 0x000000170a00720c */ /* 0x000fc80003f25270 */
[----:B------:R-:W-:Y:S01]  /*0560*/  IADD3 R20, PT, PT, R25, 0x1, RZ ;  /* 0x0000000119147810 */ /* 0x000fe20007ffe0ff */
[----:B------:R-:W-:Y:S01]  /*0570*/  @P2 IMAD.MOV R20, RZ, RZ, R25 ;  /* 0x000000ffff142224 */ /* 0x000fe200078e0219 */
[----:B------:R-:W-:-:S03]  /*0580*/  ISETP.NE.AND P2, PT, R10, R21, PT ;  /* 0x000000150a00720c */ /* 0x000fc60003f45270 */
[----:B------:R-:W-:-:S04]  /*0590*/  VIADD R21, R20, 0x1 ;  /* 0x0000000114157836 */ /* 0x000fc80000000000 */
[----:B------:R-:W-:Y:S01]  /*05a0*/  @P1 IMAD.MOV R21, RZ, RZ, R20 ;  /* 0x000000ffff151224 */ /* 0x000fe200078e0214 */
[----:B------:R-:W-:-:S04]  /*05b0*/  ISETP.NE.AND P1, PT, R10, R19, PT ;  /* 0x000000130a00720c */ /* 0x000fc80003f25270 */
[----:B0-----:R-:W-:Y:S01]  /*05c0*/  IADD3 R8, PT, PT, R21, 0x1, RZ ;  /* 0x0000000115087810 */ /* 0x001fe20007ffe0ff */
[----:B------:R-:W-:-:S04]  /*05d0*/  @P2 IMAD.MOV R8, RZ, RZ, R21 ;  /* 0x000000ffff082224 */ /* 0x000fc800078e0215 */
[----:B------:R-:W-:-:S04]  /*05e0*/  VIADD R9, R8, 0x1 ;  /* 0x0000000108097836 */ /* 0x000fc80000000000 */
[----:B------:R-:W-:-:S05]  /*05f0*/  @P1 IMAD.MOV R9, RZ, RZ, R8 ;  /* 0x000000ffff091224 */ /* 0x000fca00078e0208 */
[----:B------:R-:W-:Y:S01]  /*0600*/  IADD3 R8, PT, PT, R9, 0x1, RZ ;  /* 0x0000000109087810 */ /* 0x000fe20007ffe0ff */
[----:B------:R-:W-:Y:S02]  /*0610*/  VIADD R14, R14, 0x10 ;  /* 0x000000100e0e7836 */ /* 0x000fe40000000000 */
[----:B------:R-:W-:Y:S01]  /*0620*/  VIADD R13, R13, 0x10 ;  /* 0x000000100d0d7836 */ /* 0x000fe20000000000 */
[C---:B--2---:R-:W-:Y:S02]  /*0630*/  ISETP.NE.AND P2, PT, R10.reuse, R17, PT ;  /* 0x000000110a00720c */ /* 0x044fe40003f45270 */
[----:B---3--:R-:W-:-:S11]  /*0640*/  ISETP.NE.AND P1, PT, R10, R27, PT ;  /* 0x0000001b0a00720c */ /* 0x008fd60003f25270 */
[----:B------:R-:W-:Y:S01]  /*0650*/  @P2 IMAD.MOV R8, RZ, RZ, R9 ;  /* 0x000000ffff082224 */ /* 0x000fe200078e0209 */
[----:B----4-:R-:W-:-:S03]  /*0660*/  ISETP.NE.AND P2, PT, R10, R16, PT ;  /* 0x000000100a00720c */ /* 0x010fc60003f45270 */
[----:B------:R-:W-:Y:S02]  /*0670*/  VIADD R9, R8, 0x1 ;  /* 0x0000000108097836 */ /* 0x000fe40000000000 */
[----:B------:R-:W-:Y:S01]  /*0680*/  @P1 IMAD.MOV R9, RZ, RZ, R8 ;  /* 0x000000ffff091224 */ /* 0x000fe200078e0208 */
[----:B------:R-:W-:-:S04]  /*0690*/  ISETP.NE.AND P1, PT, R10, R18, PT ;  /* 0x000000120a00720c */ /* 0x000fc80003f25270 */
[----:B------:R-:W-:-:S03]  /*06a0*/  IADD3 R8, PT, PT, R9, 0x1, RZ ;  /* 0x0000000109087810 */ /* 0x000fc60007ffe0ff */
[----:B------:R-:W-:Y:S01]  /*06b0*/  @P2 IMAD.MOV R8, RZ, RZ, R9 ;  /* 0x000000ffff082224 */ /* 0x000fe200078e0209 */
[----:B------:R-:W-:-:S03]  /*06c0*/  ISETP.NE.AND P2, PT, R10, R22, PT ;  /* 0x000000160a00720c */ /* 0x000fc60003f45270 */
[----:B------:R-:W-:Y:S02]  /*06d0*/  VIADD R9, R8, 0x1 ;  /* 0x0000000108097836 */ /* 0x000fe40000000000 */
[----:B------:R-:W-:Y:S01]  /*06e0*/  @P1 IMAD.MOV R9, RZ, RZ, R8 ;  /* 0x000000ffff091224 */ /* 0x000fe200078e0208 */
[----:B------:R-:W-:-:S04]  /*06f0*/  ISETP.NE.AND P1, PT, R10, R29, PT ;  /* 0x0000001d0a00720c */ /* 0x000fc80003f25270 */
[----:B------:R-:W-:-:S03]  /*0700*/  IADD3 R8, PT, PT, R9, 0x1, RZ ;  /* 0x0000000109087810 */ /* 0x000fc60007ffe0ff */
[----:B------:R-:W-:-:S04]  /*0710*/  @P2 IMAD.MOV R8, RZ, RZ, R9 ;  /* 0x000000ffff082224 */ /* 0x000fc800078e0209 */
[C---:B------:R-:W-:Y:S02]  /*0720*/  VIADD R9, R8.reuse, 0x1 ;  /* 0x0000000108097836 */ /* 0x040fe40000000000 */
[----:B------:R-:W-:Y:S02]  /*0730*/  @P1 IADD3 R9, PT, PT, R8, RZ, RZ ;  /* 0x000000ff08091210 */ /* 0x000fe40007ffe0ff */
[----:B------:R-:W-:Y:S02]  /*0740*/  ISETP.NE.AND P1, PT, R14, RZ, PT ;  /* 0x000000ff0e00720c */ /* 0x000fe40003f25270 */
[----:B------:R-:W-:Y:S01]  /*0750*/  ISETP.NE.AND P2, PT, R10, R24, PT ;  /* 0x000000180a00720c */ /* 0x000fe20003f45270 */
[----:B------:R-:W-:-:S12]  /*0760*/  VIADD R27, R9, 0x1 ;  /* 0x00000001091b7836 */ /* 0x000fd80000000000 */
[----:B------:R-:W-:Y:S01]  /*0770*/  @P2 IMAD.MOV R27, RZ, RZ, R9 ;  /* 0x000000ffff1b2224 */ /* 0x000fe200078e0209 */
[----:B------:R-:W-:Y:S06]  /*0780*/  @P1 BRA `(.L_x_55) ;  /* 0xfffffff800e41947 */ /* 0x000fec000383ffff */
.L_x_54:
[----:B------:R-:W-:Y:S05]  /*0790*/  BSYNC.RECONVERGENT B2 ;  /* 0x0000000000027941 */ /* 0x000fea0003800200 */
.L_x_53:
[----:B------:R-:W-:Y:S05]  /*07a0*/  @!P0 BRA `(.L_x_52) ;  /* 0x0000000400548947 */ /* 0x000fea0003800000 */
[----:B------:R-:W-:Y:S01]  /*07b0*/  ISETP.GE.U32.AND P1, PT, R15, 0x8, PT ;  /* 0x000000080f00780c */ /* 0x000fe20003f26070 */
[----:B------:R-:W-:Y:S01]  /*07c0*/  BSSY.RECONVERGENT B2, `(.L_x_56) ;  /* 0x0000026000027945 */ /* 0x000fe20003800200 */
[----:B------:R-:W-:-:S04]  /*07d0*/  LOP3.LUT R18, R12, 0x7, RZ, 0xc0, !PT ;  /* 0x000000070c127812 */ /* 0x000fc800078ec0ff */
[----:B------:R-:W-:-:S07]  /*07e0*/  ISETP.NE.AND P0, PT, R18, RZ, PT ;  /* 0x000000ff1200720c */ /* 0x000fce0003f05270 */
[----:B------:R-:W-:Y:S06]  /*07f0*/  @!P1 BRA `(.L_x_57) ;  /* 0x0000000000889947 */ /* 0x000fec0003800000 */
        /* <DEDUP_REMOVED lines=8> */
[----:B------:R0:W4:Y:S01]  /*0880*/  LDG.E R16, desc[UR8][R8.64+0x54] ;  /* 0x0000540808107981 */ /* 0x000122000c1e1900 */
[----:B------:R-:W-:Y:S01]  /*0890*/  IADD3 R14, PT, PT, R27, 0x1, RZ ;  /* 0x000000011b0e7810 */ /* 0x000fe20007ffe0ff */
[----:B------:R-:W-:Y:S01]  /*08a0*/  VIADD R13, R13, 0x8 ;  /* 0x000000080d0d7836 */ /* 0x000fe20000000000 */
[----:B--2--5:R-:W-:-:S02]  /*08b0*/  ISETP.NE.AND P2, PT, R10, R15, PT ;  /* 0x0000000f0a00720c */ /* 0x024fc40003f45270 */
        /* <DEDUP_REMOVED lines=9> */
[----:B0-----:R-:W-:Y:S02]  /*0950*/  VIADD R8, R14, 0x1 ;  /* 0x000000010e087836 */ /* 0x001fe40000000000 */
        /* <DEDUP_REMOVED lines=11> */
[----:B------:R-:W-:-:S07]  /*0a10*/  @P1 IADD3 R27, PT, PT, R9, RZ, RZ ;  /* 0x000000ff091b1210 */ /* 0x000fce0007ffe0ff */
.L_x_57:
[----:B------:R-:W-:Y:S05]  /*0a20*/  BSYNC.RECONVERGENT B2 ;  /* 0x0000000000027941 */ /* 0x000fea0003800200 */
.L_x_56:
        /* <DEDUP_REMOVED lines=10> */
[----:B------:R-:W4:Y:S01]  /*0ad0*/  LDG.E R23, desc[UR8][R8.64+0x24] ;  /* 0x0000240808177981 */ /* 0x000f22000c1e1900 */
[----:B------:R-:W-:Y:S01]  /*0ae0*/  VIADD R12, R27, 0x1 ;  /* 0x000000011b0c7836 */ /* 0x000fe20000000000 */
[----:B------:R-:W-:-:S02]  /*0af0*/  IADD3 R13, PT, PT, R13, 0x4, RZ ;  /* 0x000000040d0d7810 */ /* 0x000fc40007ffe0ff */
[C---:B--2--5:R-:W-:Y:S02]  /*0b00*/  ISETP.NE.AND P2, PT, R10.reuse, R17, PT ;  /* 0x000000110a00720c */ /* 0x064fe40003f45270 */
[----:B---3--:R-:W-:-:S11]  /*0b10*/  ISETP.NE.AND P1, PT, R10, R19, PT ;  /* 0x000000130a00720c */ /* 0x008fd60003f25270 */
[----:B------:R-:W-:Y:S01]  /*0b20*/  @P2 IMAD.MOV R12, RZ, RZ, R27 ;  /* 0x000000ffff0c2224 */ /* 0x000fe200078e021b */
[----:B----4-:R-:W-:-:S03]  /*0b30*/  ISETP.NE.AND P2, PT, R10, R21, PT ;  /* 0x000000150a00720c */ /* 0x010fc60003f45270 */
[C---:B------:R-:W-:Y:S01]  /*0b40*/  VIADD R14, R12.reuse, 0x1 ;  /* 0x000000010c0e7836 */ /* 0x040fe20000000000 */
[----:B------:R-:W-:Y:S02]  /*0b50*/  @P1 IADD3 R14, PT, PT, R12, RZ, RZ ;  /* 0x000000ff0c0e1210 */ /* 0x000fe40007ffe0ff */
[----:B------:R-:W-:-:S03]  /*0b60*/  ISETP.NE.AND P1, PT, R10, R23, PT ;  /* 0x000000170a00720c */ /* 0x000fc60003f25270 */
[----:B------:R-:W-:-:S04]  /*0b70*/  VIADD R12, R14, 0x1 ;  /* 0x000000010e0c7836 */ /* 0x000fc80000000000 */
[----:B------:R-:W-:-:S04]  /*0b80*/  @P2 IMAD.MOV R12, RZ, RZ, R14 ;  /* 0x000000ffff0c2224 */ /* 0x000fc800078e020e */
[----:B------:R-:W-:Y:S02]  /*0b90*/  VIADD R27, R12, 0x1 ;  /* 0x000000010c1b7836 */ /* 0x000fe40000000000 */
[----:B------:R-:W-:-:S07]  /*0ba0*/  @P1 IMAD.MOV R27, RZ, RZ, R12 ;  /* 0x000000ffff1b1224 */ /* 0x000fce00078e020c */
.L_x_59:
[----:B------:R-:W-:Y:S05]  /*0bb0*/  BSYNC.RECONVERGENT B2 ;  /* 0x0000000000027941 */ /* 0x000fea0003800200 */
.L_x_58:
[----:B------:R-:W-:Y:S05]  /*0bc0*/  @!P0 BRA `(.L_x_52) ;  /* 0x00000000004c8947 */ /* 0x000fea0003800000 */
[----:B------:R-:W-:-:S05]  /*0bd0*/  IMAD.WIDE R4, R13, 0xc, R4 ;  /* 0x0000000c0d047825 */ /* 0x000fca00078e0204 */
[----:B------:R-:W2:Y:S01]  /*0be0*/  LDG.E R9, desc[UR8][R4.64] ;  /* 0x0000000804097981 */ /* 0x000ea2000c1e1900 */
[----:B------:R-:W-:Y:S01]  /*0bf0*/  ISETP.NE.AND P1, PT, R15, 0x1, PT ;  /* 0x000000010f00780c */ /* 0x000fe20003f25270 */
[----:B------:R-:W-:Y:S01]  /*0c00*/  VIADD R8, R27, 0x1 ;  /* 0x000000011b087836 */ /* 0x000fe20000000000 */
[----:B--2--5:R-:W-:-:S13]  /*0c10*/  ISETP.NE.AND P0, PT, R10, R9, PT ;  /* 0x000000090a00720c */ /* 0x024fda0003f05270 */
[----:B------:R-:W-:-:S05]  /*0c20*/  @P0 IMAD.MOV R8, RZ, RZ, R27 ;  /* 0x000000ffff080224 */ /* 0x000fca00078e021b */
[----:B------:R-:W-:Y:S01]  /*0c30*/  MOV R27, R8 ;  /* 0x00000008001b7202 */ /* 0x000fe20000000f00 */
[----:B------:R-:W-:Y:S06]  /*0c40*/  @!P1 BRA `(.L_x_52) ;  /* 0x00000000002c9947 */ /* 0x000fec0003800000 */
[----:B------:R-:W-:Y:S01]  /*0c50*/  ISETP.NE.AND P1, PT, R15, 0x2, PT ;  /* 0x000000020f00780c */ /* 0x000fe20003f25270 */
[----:B------:R-:W2:-:S12]  /*0c60*/  LDG.E R9, desc[UR8][R4.64+0xc] ;  /* 0x00000c0804097981 */ /* 0x000e98000c1e1900 */
[----:B------:R-:W3:Y:S01]  /*0c70*/  @P1 LDG.E R13, desc[UR8][R4.64+0x18] ;  /* 0x00001808040d1981 */ /* 0x000ee2000c1e1900 */
[----:B------:R-:W-:Y:S01]  /*0c80*/  VIADD R8, R27, 0x1 ;  /* 0x000000011b087836 */ /* 0x000fe20000000000 */
[C---:B--2---:R-:W-:Y:S02]  /*0c90*/  ISETP.NE.AND P0, PT, R10.reuse, R9, PT ;  /* 0x000000090a00720c */ /* 0x044fe40003f05270 */
[----:B---3--:R-:W-:-:S11]  /*0ca0*/  ISETP.NE.AND P2, PT, R10, R13, P1 ;  /* 0x0000000d0a00720c */ /* 0x008fd60000f45270 */
[----:B------:R-:W-:-:S05]  /*0cb0*/  @P0 IMAD.MOV R8, RZ, RZ, R27 ;  /* 0x000000ffff080224 */ /* 0x000fca00078e021b */
[----:B------:R-:W-:-:S05]  /*0cc0*/  MOV R27, R8 ;  /* 0x00000008001b7202 */ /* 0x000fca0000000f00 */
[----:B------:R-:W-:Y:S02]  /*0cd0*/  @P1 VIADD R8, R27, 0x1 ;  /* 0x000000011b081836 */ /* 0x000fe40000000000 */
[----:B------:R-:W-:-:S05]  /*0ce0*/  @P2 IMAD.MOV R8, RZ, RZ, R27 ;  /* 0x000000ffff082224 */ /* 0x000fca00078e021b */
[----:B------:R-:W-:-:S07]  /*0cf0*/  @P1 MOV R27, R8 ;  /* 0x00000008001b1202 */ /* 0x000fce0000000f00 */
.L_x_52:
[----:B------:R-:W-:Y:S05]  /*0d00*/  BSYNC.RECONVERGENT B0 ;  /* 0x0000000000007941 */ /* 0x000fea0003800200 */
.L_x_51:
[----:B------:R0:W-:Y:S04]  /*0d10*/  STG.E desc[UR8][R6.64+0x4], R27 ;  /* 0x0000041b06007986 */ /* 0x0001e8000c101908 */
[----:B------:R-:W2:Y:S01]  /*0d20*/  LDG.E R4, desc[UR8][R2.64] ;  /* 0x0000000802047981 */ /* 0x000ea2000c1e1900 */
[----:B------:R-:W-:-:S05]  /*0d30*/  VIADD R11, R11, 0x500 ;  /* 0x000005000b0b7836 */ /* 0x000fca0000000000 */
[----:B--2---:R-:W-:-:S13]  /*0d40*/  ISETP.GE.AND P0, PT, R11, R4, PT ;  /* 0x000000040b00720c */ /* 0x004fda0003f06270 */
[----:B0-----:R-:W-:Y:S05]  /*0d50*/  @!P0 BRA `(.L_x_60) ;  /* 0xfffffff400088947 */ /* 0x001fea000383ffff */
[----:B------:R-:W-:Y:S05]  /*0d60*/  BSYNC.RECONVERGENT B1 ;  /* 0x0000000000017941 */ /* 0x000fea0003800200 */
.L_x_50:
[----:B------:R-:W-:Y:S01]  /*0d70*/  STS [R0], R27 ;  /* 0x0000001b00007388 */ /* 0x000fe20000000800 */
[----:B------:R-:W-:Y:S05]  /*0d80*/  EXIT ;  /* 0x000000000000794d */ /* 0x000fea0003800000 */
.L_x_61:
        /* <DEDUP_REMOVED lines=15> */
.L_x_76:


//--------------------- .text._Z11SLPASpeakerPiS_S_S_S_P7triplesS1_iiP17curandStateXORWOWm --------------------------
	.section	.text._Z11SLPASpeakerPiS_S_S_S_P7triplesS1_iiP17curandStateXORWOWm,"ax",@progbits
	.align	128
        .global         _Z11SLPASpeakerPiS_S_S_S_P7triplesS1_iiP17curandStateXORWOWm
        .type           _Z11SLPASpeakerPiS_S_S_S_P7triplesS1_iiP17curandStateXORWOWm,@function
        .size           _Z11SLPASpeakerPiS_S_S_S_P7triplesS1_iiP17curandStateXORWOWm,(.L_x_77 - _Z11SLPASpeakerPiS_S_S_S_P7triplesS1_iiP17curandStateXORWOWm)
        .other          _Z11SLPASpeakerPiS_S_S_S_P7triplesS1_iiP17curandStateXORWOWm,@"STO_CUDA_ENTRY STV_DEFAULT"
_Z11SLPASpeakerPiS_S_S_S_P7triplesS1_iiP17curandStateXORWOWm:
.text._Z11SLPASpeakerPiS_S_S_S_P7triplesS1_iiP17curandStateXORWOWm:
        /* <DEDUP_REMOVED lines=12> */
.L_x_69:
[----:B------:R-:W0:Y:S08]  /*00c0*/  LDC.64 R4, c[0x0][0x388] ;  /* 0x0000e200ff047b82 */ /* 0x000e300000000a00 */
[----:B------:R-:W1:Y:S01]  /*00d0*/  LDC.64 R6, c[0x0][0x398] ;  /* 0x0000e600ff067b82 */ /* 0x000e620000000a00 */
[----:B0-----:R-:W-:-:S06]  /*00e0*/  IMAD.WIDE R4, R0, 0x4, R4 ;  /* 0x0000000400047825 */ /* 0x001fcc00078e0204 */
[----:B------:R-:W1:Y:S02]  /*00f0*/  LDG.E R5, desc[UR4][R4.64] ;  /* 0x0000000404057981 */ /* 0x000e64000c1e1900 */
[----:B-1----:R-:W-:-:S06]  /*0100*/  IMAD.WIDE R6, R5, 0x4, R6 ;  /* 0x0000000405067825 */ /* 0x002fcc00078e0206 */
[----:B------:R-:W2:Y:S01]  /*0110*/  LDG.E R6, desc[UR4][R6.64] ;  /* 0x0000000406067981 */ /* 0x000ea2000c1e1900 */
[----:B------:R-:W-:Y:S01]  /*0120*/  BSSY.RECONVERGENT B0, `(.L_x_62) ;  /* 0x0000073000007945 */ /* 0x000fe20003800200 */
[----:B------:R-:W-:Y:S01]  /*0130*/  IMAD.MOV.U32 R9, RZ, RZ, -0x1 ;  /* 0xffffffffff097424 */ /* 0x000fe200078e00ff */
[----:B--2---:R-:W-:-:S13]  /*0140*/  ISETP.GE.AND P0, PT, R6, 0x1, PT ;  /* 0x000000010600780c */ /* 0x004fda0003f06270 */
[----:B------:R-:W-:Y:S05]  /*0150*/  @!P0 BRA `(.L_x_63) ;  /* 0x0000000400bc8947 */ /* 0x000fea0003800000 */
[----:B------:R-:W0:Y:S01]  /*0160*/  LDCU UR6, c[0x0][0x3b8] ;  /* 0x00007700ff0677ac */ /* 0x000e220008000800 */
[C---:B------:R-:W-:Y:S01]  /*0170*/  ISETP.GE.U32.AND P1, PT, R6.reuse, 0x8, PT ;  /* 0x000000080600780c */ /* 0x040fe20003f26070 */
[----:B------:R-:W-:Y:S01]  /*0180*/  BSSY.RECONVERGENT B1, `(.L_x_64) ;  /* 0x0000038000017945 */ /* 0x000fe20003800200 */
[----:B------:R-:W-:Y:S01]  /*0190*/  LOP3.LUT R16, R6, 0x7, RZ, 0xc0, !PT ;  /* 0x0000000706107812 */ /* 0x000fe200078ec0ff */
[----:B------:R-:W-:Y:S02]  /*01a0*/  IMAD.MOV.U32 R13, RZ, RZ, -0x1 ;  /* 0xffffffffff0d7424 */ /* 0x000fe400078e00ff */
[----:B------:R-:W-:Y:S01]  /*01b0*/  IMAD.MOV.U32 R4, RZ, RZ, RZ ;  /* 0x000000ffff047224 */ /* 0x000fe200078e00ff */
[----:B------:R-:W-:Y:S01]  /*01c0*/  ISETP.NE.AND P0, PT, R16, RZ, PT ;  /* 0x000000ff1000720c */ /* 0x000fe20003f05270 */
[----:B------:R-:W-:Y:S02]  /*01d0*/  IMAD.MOV.U32 R12, RZ, RZ, RZ ;  /* 0x000000ffff0c7224 */ /* 0x000fe400078e00ff */
[----:B0-----:R-:W-:-:S04]  /*01e0*/  IMAD R7, R5, UR6, RZ ;  /* 0x0000000605077c24 */ /* 0x001fc8000f8e02ff */
[----:B------:R-:W-:Y:S06]  /*01f0*/  @!P1 BRA `(.L_x_65) ;  /* 0x0000000000c09947 */ /* 0x000fec0003800000 */
[----:B------:R-:W-:Y:S01]  /*0200*/  LOP3.LUT R4, R6, 0x7ffffff8, RZ, 0xc0, !PT ;  /* 0x7ffffff806047812 */ /* 0x000fe200078ec0ff */
[----:B------:R-:W-:Y:S02]  /*0210*/  IMAD.MOV.U32 R13, RZ, RZ, -0x1 ;  /* 0xffffffffff0d7424 */ /* 0x000fe400078e00ff */
[----:B------:R-:W-:Y:S02]  /*0220*/  IMAD.MOV.U32 R14, RZ, RZ, RZ ;  /* 0x000000ffff0e7224 */ /* 0x000fe400078e00ff */
[----:B------:R-:W-:-:S07]  /*0230*/  IMAD.MOV.U32 R12, RZ, RZ, RZ ;  /* 0x000000ffff0c7224 */ /* 0x000fce00078e00ff */
.L_x_66:
[----:B------:R-:W0:Y:S01]  /*0240*/  LDC.64 R10, c[0x0][0x3a8] ;  /* 0x0000ea00ff0a7b82 */ /* 0x000e220000000a00 */
[----:B------:R-:W-:-:S04]  /*0250*/  IMAD.IADD R9, R7, 0x1, R14 ;  /* 0x0000000107097824 */ /* 0x000fc800078e020e */
[----:B0-----:R-:W-:-:S05]  /*0260*/  IMAD.WIDE R8, R9, 0xc, R10 ;  /* 0x0000000c09087825 */ /* 0x001fca00078e020a */
[----:B------:R-:W2:Y:S04]  /*0270*/  LDG.E R21, desc[UR4][R8.64+0x4] ;  /* 0x0000040408157981 */ /* 0x000ea8000c1e1900 */
[----:B------:R-:W3:Y:S01]  /*0280*/  LDG.E R15, desc[UR4][R8.64+0x10] ;  /* 0x00001004080f7981 */ /* 0x000ee2000c1e1900 */
[----:B------:R-:W-:Y:S02]  /*0290*/  SHF.R.S32.HI R17, RZ, 0x1f, R7 ;  /* 0x0000001fff117819 */ /* 0x000fe40000011407 */
[----:B------:R-:W-:-:S04]  /*02a0*/  IADD3 R19, P1, PT, R7, R14, RZ ;  /* 0x0000000e07137210 */ /* 0x000fc80007f3e0ff */
[----:B------:R-:W-:Y:S01]  /*02b0*/  LEA.HI.X.SX32 R17, R14, R17, 0x1, P1 ;  /* 0x000000110e117211 */ /* 0x000fe200008f0eff */
[----:B------:R-:W-:-:S04]  /*02c0*/  IMAD.WIDE.U32 R10, R19, 0xc, R10 ;  /* 0x0000000c130a7825 */ /* 0x000fc800078e000a */
[----:B------:R-:W-:-:S04]  /*02d0*/  IMAD R17, R17, 0xc, RZ ;  /* 0x0000000c11117824 */ /* 0x000fc800078e02ff */
[----:B------:R-:W-:Y:S01]  /*02e0*/  IMAD.IADD R11, R11, 0x1, R17 ;  /* 0x000000010b0b7824 */ /* 0x000fe200078e0211 */
[----:B--2---:R-:W-:-:S13]  /*02f0*/  ISETP.GT.AND P6, PT, R21, R12, PT ;  /* 0x0000000c1500720c */ /* 0x004fda0003fc4270 */
[----:B------:R-:W-:-:S04]  /*0300*/  @P6 MOV R12, R21 ;  /* 0x00000015000c6202 */ /* 0x000fc80000000f00 */
[----:B---3--:R-:W-:Y:S02]  /*0310*/  ISETP.GT.AND P1, PT, R15, R12, PT ;  /* 0x0000000c0f00720c */ /* 0x008fe40003f24270 */
[----:B------:R-:W2:Y:S11]  /*0320*/  LDG.E R15, desc[UR4][R8.64+0x1c] ;  /* 0x00001c04080f7981 */ /* 0x000eb6000c1e1900 */
[----:B------:R-:W2:Y:S02]  /*0330*/  @P1 LDG.E R12, desc[UR4][R10.64+0x10] ;  /* 0x000010040a0c1981 */ /* 0x000ea4000c1e1900 */
[----:B--2---:R-:W-:-:S02]  /*0340*/  ISETP.GT.AND P2, PT, R15, R12, PT ;  /* 0x0000000c0f00720c */ /* 0x004fc40003f44270 */
        /* <DEDUP_REMOVED lines=10> */
[----:B------:R-:W2:Y:S01]  /*03f0*/  @P5 LDG.E R12, desc[UR4][R10.64+0x40] ;  /* 0x000040040a0c5981 */ /* 0x000ea2000c1e1900 */
[----:B------:R-:W-:Y:S01]  /*0400*/  @P6 IMAD.MOV.U32 R13, RZ, RZ, R14 ;  /* 0x000000ffff0d6224 */ /* 0x000fe200078e000e */
[----:B--2---:R-:W-:-:S02]  /*0410*/  ISETP.GT.AND P6, PT, R15, R12, PT ;  /* 0x0000000c0f00720c */ /* 0x004fc40003fc4270 */
[----:B------:R-:W2:Y:S11]  /*0420*/  LDG.E R15, desc[UR4][R8.64+0x58] ;  /* 0x00005804080f7981 */ /* 0x000eb6000c1e1900 */
[----:B------:R-:W2:Y:S01]  /*0430*/  @P6 LDG.E R12, desc[UR4][R10.64+0x4c] ;  /* 0x00004c040a0c6981 */ /* 0x000ea2000c1e1900 */
[----:B------:R-:W-:-:S02]  /*0440*/  @P1 VIADD R13, R14, 0x1 ;  /* 0x000000010e0d1836 */ /* 0x000fc40000000000 */
[C---:B------:R-:W-:Y:S02]  /*0450*/  @P2 VIADD R13, R14.reuse, 0x2 ;  /* 0x000000020e0d2836 */ /* 0x040fe40000000000 */
[C---:B------:R-:W-:Y:S02]  /*0460*/  @P3 VIADD R13, R14.reuse, 0x3 ;  /* 0x000000030e0d3836 */ /* 0x040fe40000000000 */
[C---:B------:R-:W-:Y:S01]  /*0470*/  @P4 VIADD R13, R14.reuse, 0x4 ;  /* 0x000000040e0d4836 */ /* 0x040fe20000000000 */
[C---:B------:R-:W-:Y:S01]  /*0480*/  @P5 IADD3 R13, PT, PT, R14.reuse, 0x5, RZ ;  /* 0x000000050e0d5810 */ /* 0x040fe20007ffe0ff */
[----:B------:R-:W-:Y:S01]  /*0490*/  @P6 VIADD R13, R14, 0x6 ;  /* 0x000000060e0d6836 */ /* 0x000fe20000000000 */
[CC--:B--2---:R-:W-:Y:S02]  /*04a0*/  ISETP.GT.AND P1, PT, R15.reuse, R12.reuse, PT ;  /* 0x0000000c0f00720c */ /* 0x0c4fe40003f24270 */
[----:B------:R-:W-:-:S11]  /*04b0*/  VIMNMX R12, PT, PT, R15, R12, !PT ;  /* 0x0000000c0f0c7248 */ /* 0x000fd60007fe0100 */
[C---:B------:R-:W-:Y:S02]  /*04c0*/  @P1 VIADD R13, R14.reuse, 0x7 ;  /* 0x000000070e0d1836 */ /* 0x040fe40000000000 */
[----:B------:R-:W-:-:S05]  /*04d0*/  VIADD R14, R14, 0x8 ;  /* 0x000000080e0e7836 */ /* 0x000fca0000000000 */
[----:B------:R-:W-:-:S13]  /*04e0*/  ISETP.NE.AND P1, PT, R14, R4, PT ;  /* 0x000000040e00720c */ /* 0x000fda0003f25270 */
[----:B------:R-:W-:Y:S05]  /*04f0*/  @P1 BRA `(.L_x_66) ;  /* 0xfffffffc00501947 */ /* 0x000fea000383ffff */
.L_x_65:
[----:B------:R-:W-:Y:S05]  /*0500*/  BSYNC.RECONVERGENT B1 ;  /* 0x0000000000017941 */ /* 0x000fea0003800200 */
.L_x_64:
[----:B------:R-:W-:Y:S01]  /*0510*/  IMAD.MOV.U32 R9, RZ, RZ, R13 ;  /* 0x000000ffff097224 */ /* 0x000fe200078e000d */
[----:B------:R-:W-:Y:S06]  /*0520*/  @!P0 BRA `(.L_x_63) ;  /* 0x0000000000c88947 */ /* 0x000fec0003800000 */
[----:B------:R-:W-:Y:S01]  /*0530*/  ISETP.GE.U32.AND P0, PT, R16, 0x4, PT ;  /* 0x000000041000780c */ /* 0x000fe20003f06070 */
[----:B------:R-:W-:Y:S01]  /*0540*/  BSSY.RECONVERGENT B1, `(.L_x_67) ;  /* 0x0000019000017945 */ /* 0x000fe20003800200 */
[----:B------:R-:W-:Y:S01]  /*0550*/  LOP3.LUT R18, R6, 0x3, RZ, 0xc0, !PT ;  /* 0x0000000306127812 */ /* 0x000fe200078ec0ff */
[----:B------:R-:W-:-:S03]  /*0560*/  IMAD.MOV.U32 R8, RZ, RZ, R12 ;  /* 0x000000ffff087224 */ /* 0x000fc600078e000c */
[----:B------:R-:W-:-:S07]  /*0570*/  ISETP.NE.AND P4, PT, R18, RZ, PT ;  /* 0x000000ff1200720c */ /* 0x000fce0003f85270 */
[----:B------:R-:W-:Y:S06]  /*0580*/  @!P0 BRA `(.L_x_68) ;  /* 0x0000000000508947 */ /* 0x000fec0003800000 */
[----:B------:R-:W0:Y:S01]  /*0590*/  LDC.64 R10, c[0x0][0x3a8] ;  /* 0x0000ea00ff0a7b82 */ /* 0x000e220000000a00 */
[----:B------:R-:W-:-:S04]  /*05a0*/  IMAD.IADD R13, R7, 0x1, R4 ;  /* 0x00000001070d7824 */ /* 0x000fc800078e0204 */
[----:B0-----:R-:W-:-:S05]  /*05b0*/  IMAD.WIDE R10, R13, 0xc, R10 ;  /* 0x0000000c0d0a7825 */ /* 0x001fca00078e020a */
[----:B------:R-:W2:Y:S04]  /*05c0*/  LDG.E R13, desc[UR4][R10.64+0x4] ;  /* 0x000004040a0d7981 */ /* 0x000ea8000c1e1900 */
[----:B------:R-:W3:Y:S04]  /*05d0*/  LDG.E R15, desc[UR4][R10.64+0x10] ;  /* 0x000010040a0f7981 */ /* 0x000ee8000c1e1900 */
[----:B------:R-:W4:Y:S04]  /*05e0*/  LDG.E R17, desc[UR4][R10.64+0x1c] ;  /* 0x00001c040a117981 */ /* 0x000f28000c1e1900 */
[----:B------:R-:W5:Y:S01]  /*05f0*/  LDG.E R19, desc[UR4][R10.64+0x28] ;  /* 0x000028040a137981 */ /* 0x000f62000c1e1900 */
[----:B--2---:R-:W-:-:S02]  /*0600*/  VIMNMX R12, PT, PT, R13, R8, !PT ;  /* 0x000000080d0c7248 */ /* 0x004fc40007fe0100 */
[----:B------:R-:W-:Y:S02]  /*0610*/  ISETP.GT.AND P0, PT, R13, R8, PT ;  /* 0x000000080d00720c */ /* 0x000fe40003f04270 */
[----:B---3--:R-:W-:Y:S02]  /*0620*/  VIMNMX R14, PT, PT, R12, R15, !PT ;  /* 0x0000000f0c0e7248 */ /* 0x008fe40007fe0100 */
[----:B------:R-:W-:Y:S02]  /*0630*/  ISETP.GT.AND P1, PT, R15, R12, PT ;  /* 0x0000000c0f00720c */ /* 0x000fe40003f24270 */
[----:B----4-:R-:W-:Y:S02]  /*0640*/  ISETP.GT.AND P2, PT, R17, R14, PT ;  /* 0x0000000e1100720c */ /* 0x010fe40003f44270 */
[----:B------:R-:W-:Y:S02]  /*0650*/  VIMNMX R14, PT, PT, R14, R17, !PT ;  /* 0x000000110e0e7248 */ /* 0x000fe40007fe0100 */
[----:B------:R-:W-:-:S02]  /*0660*/  SEL R9, R4, R9, P0 ;  /* 0x0000000904097207 */ /* 0x000fc40000000000 */
[----:B-----5:R-:W-:Y:S02]  /*0670*/  ISETP.GT.AND P3, PT, R19, R14, PT ;  /* 0x0000000e1300720c */ /* 0x020fe40003f64270 */
[----:B------:R-:W-:-:S03]  /*0680*/  VIMNMX R8, PT, PT, R14, R19, !PT ;  /* 0x000000130e087248 */ /* 0x000fc60007fe0100 */
[C---:B------:R-:W-:Y:S02]  /*0690*/  @P1 IADD3 R9, PT, PT, R4.reuse, 0x1, RZ ;  /* 0x0000000104091810 */ /* 0x040fe40007ffe0ff */
[----:B------:R-:W-:-:S06]  /*06a0*/  @P2 VIADD R9, R4, 0x2 ;  /* 0x0000000204092836 */ /* 0x000fcc0000000000 */
[C---:B------:R-:W-:Y:S02]  /*06b0*/  @P3 VIADD R9, R4.reuse, 0x3 ;  /* 0x0000000304093836 */ /* 0x040fe40000000000 */
[----:B------:R-:W-:-:S07]  /*06c0*/  VIADD R4, R4, 0x4 ;  /* 0x0000000404047836 */ /* 0x000fce0000000000 */
.L_x_68:
[----:B------:R-:W-:Y:S05]  /*06d0*/  BSYNC.RECONVERGENT B1 ;  /* 0x0000000000017941 */ /* 0x000fea0003800200 */
.L_x_67:
[----:B------:R-:W-:Y:S05]  /*06e0*/  @!P4 BRA `(.L_x_63) ;  /* 0x000000000058c947 */ /* 0x000fea0003800000 */
[----:B------:R-:W-:-:S13]  /*06f0*/  ISETP.NE.AND P1, PT, R18, 0x1, PT ;  /* 0x000000011200780c */ /* 0x000fda0003f25270 */
[----:B------:R-:W0:Y:S01]  /*0700*/  @P1 LDC.64 R10, c[0x0][0x3a8] ;  /* 0x0000ea00ff0a1b82 */ /* 0x000e220000000a00 */
[----:B------:R-:W-:-:S04]  /*0710*/  @P1 IMAD.IADD R13, R7, 0x1, R4 ;  /* 0x00000001070d1824 */ /* 0x000fc800078e0204 */
[----:B0-----:R-:W-:-:S05]  /*0720*/  @P1 IMAD.WIDE R10, R13, 0xc, R10 ;  /* 0x0000000c0d0a1825 */ /* 0x001fca00078e020a */
[----:B------:R-:W2:Y:S04]  /*0730*/  @P1 LDG.E R15, desc[UR4][R10.64+0x4] ;  /* 0x000004040a0f1981 */ /* 0x000ea8000c1e1900 */
[----:B------:R-:W3:Y:S01]  /*0740*/  @P1 LDG.E R17, desc[UR4][R10.64+0x10] ;  /* 0x000010040a111981 */ /* 0x000ee2000c1e1900 */
[----:B------:R-:W-:-:S04]  /*0750*/  LOP3.LUT R6, R6, 0x1, RZ, 0xc0, !PT ;  /* 0x0000000106067812 */ /* 0x000fc800078ec0ff */
[----:B------:R-:W-:-:S13]  /*0760*/  ISETP.NE.U32.AND P2, PT, R6, 0x1, PT ;  /* 0x000000010600780c */ /* 0x000fda0003f45070 */
[----:B------:R-:W0:Y:S01]  /*0770*/  @!P2 LDC.64 R12, c[0x0][0x3a8] ;  /* 0x0000ea00ff0cab82 */ /* 0x000e220000000a00 */
[CC--:B--2---:R-:W-:Y:S02]  /*0780*/  @P1 VIMNMX R14, PT, PT, R15.reuse, R8.reuse, !PT ;  /* 0x000000080f0e1248 */ /* 0x0c4fe40007fe0100 */
[----:B------:R-:W-:Y:S02]  /*0790*/  @P1 ISETP.GT.AND P0, PT, R15, R8, PT ;  /* 0x000000080f00120c */ /* 0x000fe40003f04270 */
[----:B---3--:R-:W-:Y:S02]  /*07a0*/  ISETP.GT.AND P3, PT, R17, R14, P1 ;  /* 0x0000000e1100720c */ /* 0x008fe40000f64270 */
[----:B------:R-:W-:-:S11]  /*07b0*/  @P1 SEL R15, R4, R9, P0 ;  /* 0x00000009040f1207 */ /* 0x000fd60000000000 */
[C---:B------:R-:W-:Y:S01]  /*07c0*/  @P3 VIADD R15, R4.reuse, 0x1 ;  /* 0x00000001040f3836 */ /* 0x040fe20000000000 */
[----:B------:R-:W-:-:S05]  /*07d0*/  @P1 IADD3 R4, PT, PT, R4, 0x2, RZ ;  /* 0x0000000204041810 */ /* 0x000fca0007ffe0ff */
[----:B------:R-:W-:-:S04]  /*07e0*/  @!P2 IMAD.IADD R7, R7, 0x1, R4 ;  /* 0x000000010707a824 */ /* 0x000fc800078e0204 */
[----:B0-----:R-:W-:-:S06]  /*07f0*/  @!P2 IMAD.WIDE R6, R7, 0xc, R12 ;  /* 0x0000000c0706a825 */ /* 0x001fcc00078e020c */
[----:B------:R-:W2:Y:S01]  /*0800*/  @!P2 LDG.E R7, desc[UR4][R6.64+0x4] ;  /* 0x000004040607a981 */ /* 0x000ea2000c1e1900 */
[----:B------:R-:W-:Y:S01]  /*0810*/  @P1 VIMNMX R8, PT, PT, R14, R17, !PT ;  /* 0x000000110e081248 */ /* 0x000fe20007fe0100 */
[----:B------:R-:W-:-:S03]  /*0820*/  @P1 IMAD.MOV.U32 R9, RZ, RZ, R15 ;  /* 0x000000ffff091224 */ /* 0x000fc600078e000f */
[----:B--2---:R-:W-:-:S04]  /*0830*/  @!P2 ISETP.GT.AND P0, PT, R7, R8, PT ;  /* 0x000000080700a20c */ /* 0x004fc80003f04270 */
[----:B------:R-:W-:-:S09]  /*0840*/  @!P2 SEL R9, R4, R9, P0 ;  /* 0x000000090409a207 */ /* 0x000fd20000000000 */
.L_x_63:
[----:B------:R-:W-:Y:S05]  /*0850*/  BSYNC.RECONVERGENT B0 ;  /* 0x0000000000007941 */ /* 0x000fea0003800200 */
.L_x_62:
[----:B------:R-:W0:Y:S08]  /*0860*/  LDC.64 R12, c[0x0][0x3b8] ;  /* 0x0000ee00ff0c7b82 */ /* 0x000e300000000a00 */
[----:B------:R-:W1:Y:S01]  /*0870*/  LDC.64 R6, c[0x0][0x3a8] ;  /* 0x0000ea00ff067b82 */ /* 0x000e620000000a00 */
[----:B0-----:R-:W-:-:S04]  /*0880*/  IMAD R5, R5, R12, R9 ;  /* 0x0000000c05057224 */ /* 0x001fc800078e0209 */
[----:B-1----:R-:W-:-:S03]  /*0890*/  IMAD.WIDE R6, R5, 0xc, R6 ;  /* 0x0000000c05067825 */ /* 0x002fc600078e0206 */
[----:B------:R-:W0:Y:S03]  /*08a0*/  LDC.64 R4, c[0x0][0x3b0] ;  /* 0x0000ec00ff047b82 */ /* 0x000e260000000a00 */
[----:B------:R-:W2:Y:S01]  /*08b0*/  LDG.E R7, desc[UR4][R6.64] ;  /* 0x0000000406077981 */ /* 0x000ea2000c1e1900 */
[----:B------:R-:W-:Y:S02]  /*08c0*/  IMAD.MOV.U32 R11, RZ, RZ, 0x1 ;  /* 0x00000001ff0b7424 */ /* 0x000fe400078e00ff */
[----:B0-----:R-:W-:-:S05]  /*08d0*/  IMAD.WIDE R4, R0, 0xc, R4 ;  /* 0x0000000c00047825 */ /* 0x001fca00078e0204 */
[----:B------:R0:W-:Y:S04]  /*08e0*/  STG.E desc[UR4][R4.64+0x4], R11 ;  /* 0x0000040b04007986 */ /* 0x0001e8000c101904 */
[----:B------:R0:W-:Y:S04]  /*08f0*/  STG.E desc[UR4][R4.64+0x8], R13 ;  /* 0x0000080d04007986 */ /* 0x0001e8000c101904 */
[----:B--2---:R0:W-:Y:S04]  /*0900*/  STG.E desc[UR4][R4.64], R7 ;  /* 0x0000000704007986 */ /* 0x0041e8000c101904 */
[----:B------:R-:W2:Y:S01]  /*0910*/  LDG.E R9, desc[UR4][R2.64] ;  /* 0x0000000402097981 */ /* 0x000ea2000c1e1900 */
[----:B------:R-:W-:-:S05]  /*0920*/  VIADD R0, R0, 0x500 ;  /* 0x0000050000007836 */ /* 0x000fca0000000000 */
[----:B--2---:R-:W-:-:S13]  /*0930*/  ISETP.GE.AND P0, PT, R0, R9, PT ;  /* 0x000000090000720c */ /* 0x004fda0003f06270 */
[----:B0-----:R-:W-:Y:S05]  /*0940*/  @!P0 BRA `(.L_x_69) ;  /* 0xfffffff400dc8947 */ /* 0x001fea000383ffff */
[----:B------:R-:W-:Y:S05]  /*0950*/  EXIT ;  /* 0x000000000000794d */ /* 0x000fea0003800000 */
.L_x_70:
        /* <DEDUP_REMOVED lines=10> */
.L_x_77:


//--------------------- .nv.global.init           --------------------------
	.section	.nv.global.init,"aw",@progbits
	.align	4
.nv.global.init:
	.type		mrg32k3aM1SubSeq,@object
	.size		mrg32k3aM1SubSeq,(mrg32k3aM2SubSeq - mrg32k3aM1SubSeq)
mrg32k3aM1SubSeq:
        /*0000*/ 	.byte	0x0b, 0xcc, 0xee, 0x04, 0x73, 0x29, 0x8b, 0x6f, 0xf6, 0x53, 0x03, 0xf6, 0x23, 0xf6, 0xea, 0xda
        /* <DEDUP_REMOVED lines=125> */
	.type		mrg32k3aM2SubSeq,@object
	.size		mrg32k3aM2SubSeq,(mrg32k3aM1 - mrg32k3aM2SubSeq)
mrg32k3aM2SubSeq:
        /* <DEDUP_REMOVED lines=126> */
	.type		mrg32k3aM1,@object
	.size		mrg32k3aM1,(mrg32k3aM1Seq - mrg32k3aM1)
mrg32k3aM1:
        /* <DEDUP_REMOVED lines=144> */
	.type		mrg32k3aM1Seq,@object
	.size		mrg32k3aM1Seq,(mrg32k3aM2 - mrg32k3aM1Seq)
mrg32k3aM1Seq:
        /* <DEDUP_REMOVED lines=144> */
	.type		mrg32k3aM2,@object
	.size		mrg32k3aM2,(mrg32k3aM2Seq - mrg32k3aM2)
mrg32k3aM2:
        /* <DEDUP_REMOVED lines=144> */
	.type		mrg32k3aM2Seq,@object
	.size		mrg32k3aM2Seq,(precalc_xorwow_matrix - mrg32k3aM2Seq)
mrg32k3aM2Seq:
        /* <DEDUP_REMOVED lines=144> */
	.type		precalc_xorwow_matrix,@object
	.size		precalc_xorwow_matrix,(precalc_xorwow_offset_matrix - precalc_xorwow_matrix)
precalc_xorwow_matrix:
        /* <DEDUP_REMOVED lines=6400> */
	.type		precalc_xorwow_offset_matrix,@object
	.size		precalc_xorwow_offset_matrix,(.L_1 - precalc_xorwow_offset_matrix)
precalc_xorwow_offset_matrix:
        /* <DEDUP_REMOVED lines=6400> */
.L_1:


//--------------------- .nv.shared.reserved.0     --------------------------
	.section	.nv.shared.reserved.0,"aw",@nobits
	.weak		__nv_reservedSMEM_offset_0_alias
	.size		__nv_reservedSMEM_offset_0_alias, 0, 64
	.other		__nv_reservedSMEM_offset_0_alias,@"STO_CUDA_RESERVED_SHARED STV_DEFAULT"
__nv_reservedSMEM_offset_0_alias:
	.zero		0
	.zero		64


//--------------------- .nv.shared._Z13SLPAListener1PiS_S_P7triplesS_i --------------------------
	.section	.nv.shared._Z13SLPAListener1PiS_S_P7triplesS_i,"aw",@nobits
	.sectionflags	@""
	.align	4
.nv.shared._Z13SLPAListener1PiS_S_P7triplesS_i:
	.zero		2048


//--------------------- .nv.constant0._Z15SLPAPostProcessP7triplesiif --------------------------
	.section	.nv.constant0._Z15SLPAPostProcessP7triplesiif,"a",@progbits
	.sectionflags	@""
	.align	4
.nv.constant0._Z15SLPAPostProcessP7triplesiif:
	.zero		916


//--------------------- .nv.constant0._Z13SLPAListener3PiS_S_S_P7triplesS1_ii --------------------------
	.section	.nv.constant0._Z13SLPAListener3PiS_S_S_P7triplesS1_ii,"a",@progbits
	.sectionflags	@""
	.align	4
.nv.constant0._Z13SLPAListener3PiS_S_S_P7triplesS1_ii:
	.zero		952


//--------------------- .nv.constant0._Z15SLPAListener2_2PiP7triplesiS_S_P17curandStateXORWOWm --------------------------
	.section	.nv.constant0._Z15SLPAListener2_2PiP7triplesiS_S_P17curandStateXORWOWm,"a",@progbits
	.sectionflags	@""
	.align	4
.nv.constant0._Z15SLPAListener2_2PiP7triplesiS_S_P17curandStateXORWOWm:
	.zero		952


//--------------------- .nv.constant0._Z15SLPAListener2_1PiP7triplesiS_S_ --------------------------
	.section	.nv.constant0._Z15SLPAListener2_1PiP7triplesiS_S_,"a",@progbits
	.sectionflags	@""
	.align	4
.nv.constant0._Z15SLPAListener2_1PiP7triplesiS_S_:
	.zero		936


//--------------------- .nv.constant0._Z13SLPAListener2PiS_S_P7triplesiS_ --------------------------
	.section	.nv.constant0._Z13SLPAListener2PiS_S_P7triplesiS_,"a",@progbits
	.sectionflags	@""
	.align	4
.nv.constant0._Z13SLPAListener2PiS_S_P7triplesiS_:
	.zero		944


//--------------------- .nv.constant0._Z13SLPAListener1PiS_S_P7triplesS_i --------------------------
	.section	.nv.constant0._Z13SLPAListener1PiS_S_P7triplesS_i,"a",@progbits
	.sectionflags	@""
	.align	4
.nv.constant0._Z13SLPAListener1PiS_S_P7triplesS_i:
	.zero		940


//--------------------- .nv.constant0._Z11SLPASpeakerPiS_S_S_S_P7triplesS1_iiP17curandStateXORWOWm --------------------------
	.section	.nv.constant0._Z11SLPASpeakerPiS_S_S_S_P7triplesS1_iiP17curandStateXORWOWm,"a",@progbits
	.sectionflags	@""
	.align	4
.nv.constant0._Z11SLPASpeakerPiS_S_S_S_P7triplesS1_iiP17curandStateXORWOWm:
	.zero		976


//--------------------- SYMBOLS --------------------------

	.type		.nv.reservedSmem.offset0,@object
	.size		.nv.reservedSmem.offset0,0x4
	.type		.nv.reservedSmem.cap,@object
	.size		.nv.reservedSmem.cap,0x4
